	.target	sm_90a

	.elftype	@"ET_EXEC"


//--------------------- .note.nv.tkinfo           --------------------------
	.section	.note.nv.tkinfo,"",@"SHT_NOTE"
	.sectionflags	@"SHF_NOTE_NV_TKINFO"
	.tkinfo
        /*0018*/ 	.word	0x00000002
        /*0030*/ 	.string	""
        /*0030*/ 	.string	"ptxas"
        /*0030*/ 	.string	"Cuda compilation tools, release 13.0, V13.0.88"
        /*0030*/ 	.string	"Build cuda_13.0.r13.0/compiler.36424714_0"
        /*0030*/ 	.string	"-arch sm_90a -m 64 "



//--------------------- .note.nv.cuinfo           --------------------------
	.section	.note.nv.cuinfo,"",@"SHT_NOTE"
	.sectionflags	@"SHF_NOTE_NV_CUINFO"
        /*0018*/ 	.short	0x0002
        /*001a*/ 	.short	0x005a
        /*001c*/ 	.short	0x0082
	.zero		2


//--------------------- .nv.info                  --------------------------
	.section	.nv.info,"",@"SHT_CUDA_INFO"
	.align	4


	//----- nvinfo : EIATTR_REGCOUNT
	.align		4
        /*0000*/ 	.byte	0x04, 0x2f
        /*0002*/ 	.short	(.L_12 - .L_11)
	.align		4
.L_11:
        /*0004*/ 	.word	index@(_ZN7cutlass13device_kernelINS_4gemm6kernel13GemmUniversalIN4cute5tupleIJiiiiEEENS1_10collective13CollectiveMmaINS1_37MainloopSm90TmaGmmaWarpSpecializedFP8ILi12ENS5_IJNS4_1CILi2EEENSA_ILi1EEESC_EEENS1_32KernelTmaWarpSpecializedPingpongEEENS5_IJNSA_ILi64EEENSA_ILi80EEENSA_ILi128EEEEEENS_12float_e4m3_tENS5_IJlSC_lEEESK_SL_NS4_8TiledMMAINS4_8MMA_AtomIJNS4_4SM904GMMA30MMA_64x16x32_F32E4M3E4M3_SS_TNILNSP_7ScaleInE1ELSR_1EEEEEENS4_6LayoutINS5_IJSC_SC_SC_EEENS5_IJNSA_ILi0EEESW_SW_EEEEENS5_IJNS4_10UnderscoreESZ_SZ_EEEEENS4_13SM90_TMA_LOADENS4_14ComposedLayoutINS4_7SwizzleILi3ELi4ELi3EEENS4_18smem_ptr_flag_bitsILi8EEENSU_INS5_IJNSA_ILi8EEESI_EEENS5_IJSI_SC_EEEEEEEvNS4_8identityENS4_23SM90_TMA_LOAD_MULTICASTES1C_vS1D_EENS_8epilogue10collective6detail29Sm90TmaWarpSpecializedAdapterINS1H_15DefaultEpilogueISK_SL_SL_NS1G_6thread17LinearCombinationISK_Li1EffLNS1L_9ScaleType4KindE0ELNS_15FloatRoundStyleE2ESK_EENS1_15EpilogueDefaultEEEEEvvEEEEvNT_6ParamsE)
        /*0008*/ 	.word	0x000000a8


	//----- nvinfo : EIATTR_FRAME_SIZE
	.align		4
.L_12:
        /*000c*/ 	.byte	0x04, 0x11
        /*000e*/ 	.short	(.L_14 - .L_13)
	.align		4
.L_13:
        /*0010*/ 	.word	index@(_ZN7cutlass13device_kernelINS_4gemm6kernel13GemmUniversalIN4cute5tupleIJiiiiEEENS1_10collective13CollectiveMmaINS1_37MainloopSm90TmaGmmaWarpSpecializedFP8ILi12ENS5_IJNS4_1CILi2EEENSA_ILi1EEESC_EEENS1_32KernelTmaWarpSpecializedPingpongEEENS5_IJNSA_ILi64EEENSA_ILi80EEENSA_ILi128EEEEEENS_12float_e4m3_tENS5_IJlSC_lEEESK_SL_NS4_8TiledMMAINS4_8MMA_AtomIJNS4_4SM904GMMA30MMA_64x16x32_F32E4M3E4M3_SS_TNILNSP_7ScaleInE1ELSR_1EEEEEENS4_6LayoutINS5_IJSC_SC_SC_EEENS5_IJNSA_ILi0EEESW_SW_EEEEENS5_IJNS4_10UnderscoreESZ_SZ_EEEEENS4_13SM90_TMA_LOADENS4_14ComposedLayoutINS4_7SwizzleILi3ELi4ELi3EEENS4_18smem_ptr_flag_bitsILi8EEENSU_INS5_IJNSA_ILi8EEESI_EEENS5_IJSI_SC_EEEEEEEvNS4_8identityENS4_23SM90_TMA_LOAD_MULTICASTES1C_vS1D_EENS_8epilogue10collective6detail29Sm90TmaWarpSpecializedAdapterINS1H_15DefaultEpilogueISK_SL_SL_NS1G_6thread17LinearCombinationISK_Li1EffLNS1L_9ScaleType4KindE0ELNS_15FloatRoundStyleE2ESK_EENS1_15EpilogueDefaultEEEEEvvEEEEvNT_6ParamsE)
        /*0014*/ 	.word	0x00000000


	//----- nvinfo : EIATTR_MIN_STACK_SIZE
	.align		4
.L_14:
        /*0018*/ 	.byte	0x04, 0x12
        /*001a*/ 	.short	(.L_16 - .L_15)
	.align		4
.L_15:
        /*001c*/ 	.word	index@(_ZN7cutlass13device_kernelINS_4gemm6kernel13GemmUniversalIN4cute5tupleIJiiiiEEENS1_10collective13CollectiveMmaINS1_37MainloopSm90TmaGmmaWarpSpecializedFP8ILi12ENS5_IJNS4_1CILi2EEENSA_ILi1EEESC_EEENS1_32KernelTmaWarpSpecializedPingpongEEENS5_IJNSA_ILi64EEENSA_ILi80EEENSA_ILi128EEEEEENS_12float_e4m3_tENS5_IJlSC_lEEESK_SL_NS4_8TiledMMAINS4_8MMA_AtomIJNS4_4SM904GMMA30MMA_64x16x32_F32E4M3E4M3_SS_TNILNSP_7ScaleInE1ELSR_1EEEEEENS4_6LayoutINS5_IJSC_SC_SC_EEENS5_IJNSA_ILi0EEESW_SW_EEEEENS5_IJNS4_10UnderscoreESZ_SZ_EEEEENS4_13SM90_TMA_LOADENS4_14ComposedLayoutINS4_7SwizzleILi3ELi4ELi3EEENS4_18smem_ptr_flag_bitsILi8EEENSU_INS5_IJNSA_ILi8EEESI_EEENS5_IJSI_SC_EEEEEEEvNS4_8identityENS4_23SM90_TMA_LOAD_MULTICASTES1C_vS1D_EENS_8epilogue10collective6detail29Sm90TmaWarpSpecializedAdapterINS1H_15DefaultEpilogueISK_SL_SL_NS1G_6thread17LinearCombinationISK_Li1EffLNS1L_9ScaleType4KindE0ELNS_15FloatRoundStyleE2ESK_EENS1_15EpilogueDefaultEEEEEvvEEEEvNT_6ParamsE)
        /*0020*/ 	.word	0x00000000
.L_16:


//--------------------- .nv.compat                --------------------------
	.section	.nv.compat,"",@"SHT_CUDA_COMPAT_INFO"
	.align	4
        /*0000*/ 	.byte	0x02, 0x09, 0x01, 0x00, 0x02, 0x02, 0x04, 0x00, 0x02, 0x05, 0x05, 0x00, 0x03, 0x07, 0x01, 0x01
        /*0010*/ 	.byte	0x02, 0x03, 0x01, 0x00, 0x02, 0x06, 0x01, 0x00, 0x04, 0x0b, 0x08, 0x00, 0x00, 0x00, 0x00, 0x00
        /*0020*/ 	.byte	0x00, 0x00, 0x00, 0x00


//--------------------- .nv.info._ZN7cutlass13device_kernelINS_4gemm6kernel13GemmUniversalIN4cute5tupleIJiiiiEEENS1_10collective13CollectiveMmaINS1_37MainloopSm90TmaGmmaWarpSpecializedFP8ILi12ENS5_IJNS4_1CILi2EEENSA_ILi1EEESC_EEENS1_32KernelTmaWarpSpecializedPingpongEEENS5_IJNSA_ILi64EEENSA_ILi80EEENSA_ILi128EEEEEENS_12float_e4m3_tENS5_IJlSC_lEEESK_SL_NS4_8TiledMMAINS4_8MMA_AtomIJNS4_4SM904GMMA30MMA_64x16x32_F32E4M3E4M3_SS_TNILNSP_7ScaleInE1ELSR_1EEEEEENS4_6LayoutINS5_IJSC_SC_SC_EEENS5_IJNSA_ILi0EEESW_SW_EEEEENS5_IJNS4_10UnderscoreESZ_SZ_EEEEENS4_13SM90_TMA_LOADENS4_14ComposedLayoutINS4_7SwizzleILi3ELi4ELi3EEENS4_18smem_ptr_flag_bitsILi8EEENSU_INS5_IJNSA_ILi8EEESI_EEENS5_IJSI_SC_EEEEEEEvNS4_8identityENS4_23SM90_TMA_LOAD_MULTICASTES1C_vS1D_EENS_8epilogue10collective6detail29Sm90TmaWarpSpecializedAdapterINS1H_15DefaultEpilogueISK_SL_SL_NS1G_6thread17LinearCombinationISK_Li1EffLNS1L_9ScaleType4KindE0ELNS_15FloatRoundStyleE2ESK_EENS1_15EpilogueDefaultEEEEEvvEEEEvNT_6ParamsE --------------------------
	.section	.nv.info._ZN7cutlass13device_kernelINS_4gemm6kernel13GemmUniversalIN4cute5tupleIJiiiiEEENS1_10collective13CollectiveMmaINS1_37MainloopSm90TmaGmmaWarpSpecializedFP8ILi12ENS5_IJNS4_1CILi2EEENSA_ILi1EEESC_EEENS1_32KernelTmaWarpSpecializedPingpongEEENS5_IJNSA_ILi64EEENSA_ILi80EEENSA_ILi128EEEEEENS_12float_e4m3_tENS5_IJlSC_lEEESK_SL_NS4_8TiledMMAINS4_8MMA_AtomIJNS4_4SM904GMMA30MMA_64x16x32_F32E4M3E4M3_SS_TNILNSP_7ScaleInE1ELSR_1EEEEEENS4_6LayoutINS5_IJSC_SC_SC_EEENS5_IJNSA_ILi0EEESW_SW_EEEEENS5_IJNS4_10UnderscoreESZ_SZ_EEEEENS4_13SM90_TMA_LOADENS4_14ComposedLayoutINS4_7SwizzleILi3ELi4ELi3EEENS4_18smem_ptr_flag_bitsILi8EEENSU_INS5_IJNSA_ILi8EEESI_EEENS5_IJSI_SC_EEEEEEEvNS4_8identityENS4_23SM90_TMA_LOAD_MULTICASTES1C_vS1D_EENS_8epilogue10collective6detail29Sm90TmaWarpSpecializedAdapterINS1H_15DefaultEpilogueISK_SL_SL_NS1G_6thread17LinearCombinationISK_Li1EffLNS1L_9ScaleType4KindE0ELNS_15FloatRoundStyleE2ESK_EENS1_15EpilogueDefaultEEEEEvvEEEEvNT_6ParamsE,"",@"SHT_CUDA_INFO"
	.sectionflags	@""
	.align	4


	//----- nvinfo : EIATTR_CUDA_API_VERSION
	.align		4
        /*0000*/ 	.byte	0x04, 0x37
        /*0002*/ 	.short	(.L_18 - .L_17)
.L_17:
        /*0004*/ 	.word	0x00000082


	//----- nvinfo : EIATTR_KPARAM_INFO
	.align		4
.L_18:
        /*0008*/ 	.byte	0x04, 0x17
        /*000a*/ 	.short	(.L_20 - .L_19)
.L_19:
        /*000c*/ 	.word	0x00000000
        /*0010*/ 	.short	0x0000
        /*0012*/ 	.short	0x0070
        /*0014*/ 	.byte	0x00, 0xf0, 0x01, 0x10


	//----- nvinfo : EIATTR_SPARSE_MMA_MASK
	.align		4
.L_20:
        /*0018*/ 	.byte	0x03, 0x50
        /*001a*/ 	.short	0x0000


	//----- nvinfo : EIATTR_MAXREG_COUNT
	.align		4
        /*001c*/ 	.byte	0x03, 0x1b
        /*001e*/ 	.short	0x00a8


	//----- nvinfo : EIATTR_NUM_BARRIERS
	.align		4
        /*0020*/ 	.byte	0x02, 0x4c
        /*0022*/ 	.byte	0x01
	.zero		1


	//----- nvinfo : EIATTR_MERCURY_ISA_VERSION
	.align		4
        /*0024*/ 	.byte	0x03, 0x5f
        /*0026*/ 	.short	0x0101


	//----- nvinfo : EIATTR_INT_WARP_WIDE_INSTR_OFFSETS
	.align		4
        /*0028*/ 	.byte	0x04, 0x31
        /*002a*/ 	.short	(.L_22 - .L_21)


	//   ....[0]....
.L_21:
        /*002c*/ 	.word	0x000005e0


	//   ....[1]....
        /*0030*/ 	.word	0x00000620


	//   ....[2]....
        /*0034*/ 	.word	0x00000660


	//   ....[3]....
        /*0038*/ 	.word	0x00000700


	//   ....[4]....
        /*003c*/ 	.word	0x00000720


	//   ....[5]....
        /*0040*/ 	.word	0x00000780


	//   ....[6]....
        /*0044*/ 	.word	0x00000870


	//   ....[7]....
        /*0048*/ 	.word	0x000008c0


	//   ....[8]....
        /*004c*/ 	.word	0x000034e0


	//----- nvinfo : EIATTR_COOP_GROUP_MASK_REGIDS
	.align		4
.L_22:
        /*0050*/ 	.byte	0x04, 0x29
        /*0052*/ 	.short	(.L_24 - .L_23)


	//   ....[0]....
.L_23:
        /*0054*/ 	.word	0xffffffff


	//   ....[1]....
        /*0058*/ 	.word	0xffffffff


	//   ....[2]....
        /*005c*/ 	.word	0xffffffff


	//   ....[3]....
        /*0060*/ 	.word	0xffffffff


	//   ....[4]....
        /*0064*/ 	.word	0xffffffff


	//   ....[5]....
        /*0068*/ 	.word	0xffffffff


	//   ....[6]....
        /*006c*/ 	.word	0xffffffff


	//----- nvinfo : EIATTR_COOP_GROUP_INSTR_OFFSETS
	.align		4
.L_24:
        /*0070*/ 	.byte	0x04, 0x28
        /*0072*/ 	.short	(.L_26 - .L_25)


	//   ....[0]....
.L_25:
        /*0074*/ 	.word	0x00000060


	//   ....[1]....
        /*0078*/ 	.word	0x00000070


	//   ....[2]....
        /*007c*/ 	.word	0x00000130


	//   ....[3]....
        /*0080*/ 	.word	0x000003f0


	//   ....[4]....
        /*0084*/ 	.word	0x00000430


	//   ....[5]....
        /*0088*/ 	.word	0x000004b0


	//   ....[6]....
        /*008c*/ 	.word	0x00000a80


	//----- nvinfo : EIATTR_REG_RECONFIG
	.align		4
.L_26:
        /*0090*/ 	.byte	0x01, 0x54
	.zero		2


	//----- nvinfo : EIATTR_MBARRIER_INSTR_OFFSETS
	.align		4
        /*0094*/ 	.byte	0x04, 0x39
        /*0096*/ 	.short	(.L_28 - .L_27)


	//   ....[0]....
.L_27:
        /*0098*/ 	.word	0x00000250
        /*009c*/ 	.word	0x000000ff
        /*00a0*/ 	.word	0x00000000
        /*00a4*/ 	.short	0x0100
        /*00a6*/ 	.byte	0x08
	.zero		1


	//   ....[1]....
        /*00a8*/ 	.word	0x00000260
        /*00ac*/ 	.word	0x000000ff
        /*00b0*/ 	.word	0x00000060
        /*00b4*/ 	.short	0x0100
        /*00b6*/ 	.byte	0x08
	.zero		1


	//   ....[2]....
        /*00b8*/ 	.word	0x00000270
        /*00bc*/ 	.word	0x000000ff
        /*00c0*/ 	.word	0x00000008
        /*00c4*/ 	.short	0x0100
        /*00c6*/ 	.byte	0x08
	.zero		1


	//   ....[3]....
        /*00c8*/ 	.word	0x00000280
        /*00cc*/ 	.word	0x000000ff
        /*00d0*/ 	.word	0x00000068
        /*00d4*/ 	.short	0x0100
        /*00d6*/ 	.byte	0x08
	.zero		1


	//   ....[4]....
        /*00d8*/ 	.word	0x00000290
        /*00dc*/ 	.word	0x000000ff
        /*00e0*/ 	.word	0x00000010
        /*00e4*/ 	.short	0x0100
        /*00e6*/ 	.byte	0x08
	.zero		1


	//   ....[5]....
        /*00e8*/ 	.word	0x000002a0
        /*00ec*/ 	.word	0x000000ff
        /*00f0*/ 	.word	0x00000070
        /*00f4*/ 	.short	0x0100
        /*00f6*/ 	.byte	0x08
	.zero		1


	//   ....[6]....
        /*00f8*/ 	.word	0x000002b0
        /*00fc*/ 	.word	0x000000ff
        /*0100*/ 	.word	0x00000018
        /*0104*/ 	.short	0x0100
        /*0106*/ 	.byte	0x08
	.zero		1


	//   ....[7]....
        /*0108*/ 	.word	0x000002c0
        /*010c*/ 	.word	0x000000ff
        /*0110*/ 	.word	0x00000078
        /*0114*/ 	.short	0x0100
        /*0116*/ 	.byte	0x08
	.zero		1


	//   ....[8]....
        /*0118*/ 	.word	0x000002d0
        /*011c*/ 	.word	0x000000ff
        /*0120*/ 	.word	0x00000020
        /*0124*/ 	.short	0x0100
        /*0126*/ 	.byte	0x08
	.zero		1


	//   ....[9]....
        /*0128*/ 	.word	0x000002e0
        /*012c*/ 	.word	0x000000ff
        /*0130*/ 	.word	0x00000080
        /*0134*/ 	.short	0x0100
        /*0136*/ 	.byte	0x08
	.zero		1


	//   ....[10]....
        /*0138*/ 	.word	0x000002f0
        /*013c*/ 	.word	0x000000ff
        /*0140*/ 	.word	0x00000028
        /*0144*/ 	.short	0x0100
        /*0146*/ 	.byte	0x08
	.zero		1


	//   ....[11]....
        /*0148*/ 	.word	0x00000300
        /*014c*/ 	.word	0x000000ff
        /*0150*/ 	.word	0x00000088
        /*0154*/ 	.short	0x0100
        /*0156*/ 	.byte	0x08
	.zero		1


	//   ....[12]....
        /*0158*/ 	.word	0x00000310
        /*015c*/ 	.word	0x000000ff
        /*0160*/ 	.word	0x00000030
        /*0164*/ 	.short	0x0100
        /*0166*/ 	.byte	0x08
	.zero		1


	//   ....[13]....
        /*0168*/ 	.word	0x00000320
        /*016c*/ 	.word	0x000000ff
        /*0170*/ 	.word	0x00000090
        /*0174*/ 	.short	0x0100
        /*0176*/ 	.byte	0x08
	.zero		1


	//   ....[14]....
        /*0178*/ 	.word	0x00000330
        /*017c*/ 	.word	0x000000ff
        /*0180*/ 	.word	0x00000038
        /*0184*/ 	.short	0x0100
        /*0186*/ 	.byte	0x08
	.zero		1


	//   ....[15]....
        /*0188*/ 	.word	0x00000340
        /*018c*/ 	.word	0x000000ff
        /*0190*/ 	.word	0x00000098
        /*0194*/ 	.short	0x0100
        /*0196*/ 	.byte	0x08
	.zero		1


	//   ....[16]....
        /*0198*/ 	.word	0x00000350
        /*019c*/ 	.word	0x000000ff
        /*01a0*/ 	.word	0x00000040
        /*01a4*/ 	.short	0x0100
        /*01a6*/ 	.byte	0x08
	.zero		1


	//   ....[17]....
        /*01a8*/ 	.word	0x00000360
        /*01ac*/ 	.word	0x000000ff
        /*01b0*/ 	.word	0x000000a0
        /*01b4*/ 	.short	0x0100
        /*01b6*/ 	.byte	0x08
	.zero		1


	//   ....[18]....
        /*01b8*/ 	.word	0x00000370
        /*01bc*/ 	.word	0x000000ff
        /*01c0*/ 	.word	0x00000048
        /*01c4*/ 	.short	0x0100
        /*01c6*/ 	.byte	0x08
	.zero		1


	//   ....[19]....
        /*01c8*/ 	.word	0x00000380
        /*01cc*/ 	.word	0x000000ff
        /*01d0*/ 	.word	0x000000a8
        /*01d4*/ 	.short	0x0100
        /*01d6*/ 	.byte	0x08
	.zero		1


	//   ....[20]....
        /*01d8*/ 	.word	0x00000390
        /*01dc*/ 	.word	0x000000ff
        /*01e0*/ 	.word	0x00000050
        /*01e4*/ 	.short	0x0100
        /*01e6*/ 	.byte	0x08
	.zero		1


	//   ....[21]....
        /*01e8*/ 	.word	0x000003a0
        /*01ec*/ 	.word	0x000000ff
        /*01f0*/ 	.word	0x000000b0
        /*01f4*/ 	.short	0x0100
        /*01f6*/ 	.byte	0x08
	.zero		1


	//   ....[22]....
        /*01f8*/ 	.word	0x000003b0
        /*01fc*/ 	.word	0x000000ff
        /*0200*/ 	.word	0x00000058
        /*0204*/ 	.short	0x0100
        /*0206*/ 	.byte	0x08
	.zero		1


	//   ....[23]....
        /*0208*/ 	.word	0x000003c0
        /*020c*/ 	.word	0x000000ff
        /*0210*/ 	.word	0x000000b8
        /*0214*/ 	.short	0x0100
        /*0216*/ 	.byte	0x08
	.zero		1


	//   ....[24]....
        /*0218*/ 	.word	0x000008f0
        /*021c*/ 	.word	0x000000ff
        /*0220*/ 	.word	0x000000f0
        /*0224*/ 	.short	0x0100
        /*0226*/ 	.byte	0x08
	.zero		1


	//   ....[25]....
        /*0228*/ 	.word	0x00000990
        /*022c*/ 	.word	0x000000ff
        /*0230*/ 	.word	0x000000f8
        /*0234*/ 	.short	0x0100
        /*0236*/ 	.byte	0x08
	.zero		1


	//   ....[26]....
        /*0238*/ 	.word	0x00000a00
        /*023c*/ 	.word	0x000000ff
        /*0240*/ 	.word	0x000000d0
        /*0244*/ 	.short	0x0100
        /*0246*/ 	.byte	0x09
	.zero		1


	//   ....[27]....
        /*0248*/ 	.word	0x00000a10
        /*024c*/ 	.word	0x000000ff
        /*0250*/ 	.word	0x000000d8
        /*0254*/ 	.short	0x0100
        /*0256*/ 	.byte	0x09
	.zero		1


	//   ....[28]....
        /*0258*/ 	.word	0x00000a20
        /*025c*/ 	.word	0x000000ff
        /*0260*/ 	.word	0x000000e0
        /*0264*/ 	.short	0x0100
        /*0266*/ 	.byte	0x09
	.zero		1


	//   ....[29]....
        /*0268*/ 	.word	0x00000a30
        /*026c*/ 	.word	0x000000ff
        /*0270*/ 	.word	0x000000e8
        /*0274*/ 	.short	0x0100
        /*0276*/ 	.byte	0x09
	.zero		1


	//   ....[30]....
        /*0278*/ 	.word	0x00001790
        /*027c*/ 	.word	0x000000ff
        /*0280*/ 	.word	0xfffffff8
        /*0284*/ 	.short	0x010a
        /*0286*/ 	.byte	0x0b
	.zero		1


	//   ....[31]....
        /*0288*/ 	.word	0x00001ae0
        /*028c*/ 	.word	0x000000ff
        /*0290*/ 	.word	0x00000000
        /*0294*/ 	.short	0x010a
        /*0296*/ 	.byte	0x05
	.zero		1


	//   ....[32]....
        /*0298*/ 	.word	0x00001b20
        /*029c*/ 	.word	0x000000ff
        /*02a0*/ 	.word	0x00000000
        /*02a4*/ 	.short	0x010a
        /*02a6*/ 	.byte	0x05
	.zero		1


	//   ....[33]....
        /*02a8*/ 	.word	0x00002690
        /*02ac*/ 	.word	0x000000ff
        /*02b0*/ 	.word	0x00000000
        /*02b4*/ 	.short	0x010a
        /*02b6*/ 	.byte	0x13
	.zero		1


	//   ....[34]....
        /*02b8*/ 	.word	0x000026d0
        /*02bc*/ 	.word	0x000000ff
        /*02c0*/ 	.word	0x00000000
        /*02c4*/ 	.short	0x010a
        /*02c6*/ 	.byte	0x13
	.zero		1


	//   ....[35]....
        /*02c8*/ 	.word	0x00003070
        /*02cc*/ 	.word	0x00000013
        /*02d0*/ 	.word	0x00000000
        /*02d4*/ 	.short	0x0101
        /*02d6*/ 	.byte	0x3f
	.zero		1


	//   ....[36]....
        /*02d8*/ 	.word	0x00003470
        /*02dc*/ 	.word	0x00000011
        /*02e0*/ 	.word	0x00000000
        /*02e4*/ 	.short	0x0101
        /*02e6*/ 	.byte	0x09
	.zero		1


	//   ....[37]....
        /*02e8*/ 	.word	0x00003580
        /*02ec*/ 	.word	0x00000011
        /*02f0*/ 	.word	0x00000000
        /*02f4*/ 	.short	0x0101
        /*02f6*/ 	.byte	0x3f
	.zero		1


	//   ....[38]....
        /*02f8*/ 	.word	0x00003640
        /*02fc*/ 	.word	0x000000ff
        /*0300*/ 	.word	0x00000008
        /*0304*/ 	.short	0x010a
        /*0306*/ 	.byte	0x0b
	.zero		1


	//   ....[39]....
        /*0308*/ 	.word	0x000067a0
        /*030c*/ 	.word	0x00000004
        /*0310*/ 	.word	0x00000000
        /*0314*/ 	.short	0x0101
        /*0316*/ 	.byte	0x09
	.zero		1


	//   ....[40]....
        /*0318*/ 	.word	0x000070b0
        /*031c*/ 	.word	0x00000013
        /*0320*/ 	.word	0x00000060
        /*0324*/ 	.short	0x010a
        /*0326*/ 	.byte	0x3f
	.zero		1


	//   ....[41]....
        /*0328*/ 	.word	0x00007430
        /*032c*/ 	.word	0x0000000a
        /*0330*/ 	.word	0x000000f8
        /*0334*/ 	.short	0x0101
        /*0336*/ 	.byte	0x3f
	.zero		1


	//   ....[42]....
        /*0338*/ 	.word	0x00007b90
        /*033c*/ 	.word	0x00000005
        /*0340*/ 	.word	0x00000000
        /*0344*/ 	.short	0x010a
        /*0346*/ 	.byte	0x3f
	.zero		1


	//   ....[43]....
        /*0348*/ 	.word	0x00007c10
        /*034c*/ 	.word	0x00000007
        /*0350*/ 	.word	0x00000000
        /*0354*/ 	.short	0x010a
        /*0356*/ 	.byte	0x3f
	.zero		1


	//   ....[44]....
        /*0358*/ 	.word	0x00007ca0
        /*035c*/ 	.word	0x00000006
        /*0360*/ 	.word	0x00000000
        /*0364*/ 	.short	0x010a
        /*0366*/ 	.byte	0x3f
	.zero		1


	//   ....[45]....
        /*0368*/ 	.word	0x00007d30
        /*036c*/ 	.word	0x00000009
        /*0370*/ 	.word	0x00000000
        /*0374*/ 	.short	0x010a
        /*0376*/ 	.byte	0x3f
	.zero		1


	//   ....[46]....
        /*0378*/ 	.word	0x00007dc0
        /*037c*/ 	.word	0x00000006
        /*0380*/ 	.word	0x00000000
        /*0384*/ 	.short	0x010a
        /*0386*/ 	.byte	0x3f
	.zero		1


	//   ....[47]....
        /*0388*/ 	.word	0x00007e50
        /*038c*/ 	.word	0x00000009
        /*0390*/ 	.word	0x00000000
        /*0394*/ 	.short	0x010a
        /*0396*/ 	.byte	0x3f
	.zero		1


	//   ....[48]....
        /*0398*/ 	.word	0x00007ee0
        /*039c*/ 	.word	0x00000006
        /*03a0*/ 	.word	0x00000000
        /*03a4*/ 	.short	0x010a
        /*03a6*/ 	.byte	0x3f
	.zero		1


	//   ....[49]....
        /*03a8*/ 	.word	0x00007f70
        /*03ac*/ 	.word	0x00000009
        /*03b0*/ 	.word	0x00000000
        /*03b4*/ 	.short	0x010a
        /*03b6*/ 	.byte	0x3f
	.zero		1


	//   ....[50]....
        /*03b8*/ 	.word	0x00008000
        /*03bc*/ 	.word	0x00000006
        /*03c0*/ 	.word	0x00000000
        /*03c4*/ 	.short	0x010a
        /*03c6*/ 	.byte	0x3f
	.zero		1


	//   ....[51]....
        /*03c8*/ 	.word	0x00008090
        /*03cc*/ 	.word	0x00000009
        /*03d0*/ 	.word	0x00000000
        /*03d4*/ 	.short	0x010a
        /*03d6*/ 	.byte	0x3f
	.zero		1


	//   ....[52]....
        /*03d8*/ 	.word	0x00008120
        /*03dc*/ 	.word	0x00000006
        /*03e0*/ 	.word	0x00000000
        /*03e4*/ 	.short	0x010a
        /*03e6*/ 	.byte	0x3f
	.zero		1


	//   ....[53]....
        /*03e8*/ 	.word	0x000081b0
        /*03ec*/ 	.word	0x00000003
        /*03f0*/ 	.word	0x00000000
        /*03f4*/ 	.short	0x010a
        /*03f6*/ 	.byte	0x3f
	.zero		1


	//   ....[54]....
        /*03f8*/ 	.word	0x00008220
        /*03fc*/ 	.word	0x00000011
        /*0400*/ 	.word	0xfffffff8
        /*0404*/ 	.short	0x010a
        /*0406*/ 	.byte	0x3f
	.zero		1


	//   ....[55]....
        /*0408*/ 	.word	0x00008280
        /*040c*/ 	.word	0x00000011
        /*0410*/ 	.word	0x00000000
        /*0414*/ 	.short	0x010a
        /*0416*/ 	.byte	0x3f
	.zero		1


	//   ....[56]....
        /*0418*/ 	.word	0x000082e0
        /*041c*/ 	.word	0x00000013
        /*0420*/ 	.word	0x00000000
        /*0424*/ 	.short	0x010a
        /*0426*/ 	.byte	0x3f
	.zero		1


	//   ....[57]....
        /*0428*/ 	.word	0x00008340
        /*042c*/ 	.word	0x00000011
        /*0430*/ 	.word	0x00000008
        /*0434*/ 	.short	0x010a
        /*0436*/ 	.byte	0x3f
	.zero		1


	//   ....[58]....
        /*0438*/ 	.word	0x00008410
        /*043c*/ 	.word	0x00000013
        /*0440*/ 	.word	0x00000060
        /*0444*/ 	.short	0x010a
        /*0446*/ 	.byte	0x3f
	.zero		1


	//   ....[59]....
        /*0448*/ 	.word	0x000084f0
        /*044c*/ 	.word	0x00000005
        /*0450*/ 	.word	0x00000000
        /*0454*/ 	.short	0x010a
        /*0456*/ 	.byte	0x3f
	.zero		1


	//   ....[60]....
        /*0458*/ 	.word	0x00008540
        /*045c*/ 	.word	0x00000007
        /*0460*/ 	.word	0x00000000
        /*0464*/ 	.short	0x010a
        /*0466*/ 	.byte	0x3f
	.zero		1


	//   ....[61]....
        /*0468*/ 	.word	0x00008590
        /*046c*/ 	.word	0x00000006
        /*0470*/ 	.word	0x00000000
        /*0474*/ 	.short	0x010a
        /*0476*/ 	.byte	0x3f
	.zero		1


	//   ....[62]....
        /*0478*/ 	.word	0x000085e0
        /*047c*/ 	.word	0x00000009
        /*0480*/ 	.word	0x00000000
        /*0484*/ 	.short	0x010a
        /*0486*/ 	.byte	0x3f
	.zero		1


	//   ....[63]....
        /*0488*/ 	.word	0x00008630
        /*048c*/ 	.word	0x00000006
        /*0490*/ 	.word	0x00000000
        /*0494*/ 	.short	0x010a
        /*0496*/ 	.byte	0x3f
	.zero		1


	//   ....[64]....
        /*0498*/ 	.word	0x00008680
        /*049c*/ 	.word	0x00000009
        /*04a0*/ 	.word	0x00000000
        /*04a4*/ 	.short	0x010a
        /*04a6*/ 	.byte	0x3f
	.zero		1


	//   ....[65]....
        /*04a8*/ 	.word	0x000086d0
        /*04ac*/ 	.word	0x00000006
        /*04b0*/ 	.word	0x00000000
        /*04b4*/ 	.short	0x010a
        /*04b6*/ 	.byte	0x3f
	.zero		1


	//   ....[66]....
        /*04b8*/ 	.word	0x00008720
        /*04bc*/ 	.word	0x00000009
        /*04c0*/ 	.word	0x00000000
        /*04c4*/ 	.short	0x010a
        /*04c6*/ 	.byte	0x3f
	.zero		1


	//   ....[67]....
        /*04c8*/ 	.word	0x00008770
        /*04cc*/ 	.word	0x00000006
        /*04d0*/ 	.word	0x00000000
        /*04d4*/ 	.short	0x010a
        /*04d6*/ 	.byte	0x3f
	.zero		1


	//   ....[68]....
        /*04d8*/ 	.word	0x000087c0
        /*04dc*/ 	.word	0x00000009
        /*04e0*/ 	.word	0x00000000
        /*04e4*/ 	.short	0x010a
        /*04e6*/ 	.byte	0x3f
	.zero		1


	//   ....[69]....
        /*04e8*/ 	.word	0x00008810
        /*04ec*/ 	.word	0x00000006
        /*04f0*/ 	.word	0x00000000
        /*04f4*/ 	.short	0x010a
        /*04f6*/ 	.byte	0x3f
	.zero		1


	//----- nvinfo : EIATTR_NUM_MBARRIERS
	.align		4
.L_28:
        /*04f8*/ 	.byte	0x03, 0x38
        /*04fa*/ 	.short	0x001e


	//----- nvinfo : EIATTR_EXIT_INSTR_OFFSETS
	.align		4
        /*04fc*/ 	.byte	0x04, 0x1c
        /*04fe*/ 	.short	(.L_30 - .L_29)


	//   ....[0]....
.L_29:
        /*0500*/ 	.word	0x000014d0


	//   ....[1]....
        /*0504*/ 	.word	0x00001530


	//   ....[2]....
        /*0508*/ 	.word	0x00006db0


	//   ....[3]....
        /*050c*/ 	.word	0x00006de0


	//   ....[4]....
        /*0510*/ 	.word	0x00008200


	//----- nvinfo : EIATTR_MAX_THREADS
	.align		4
.L_30:
        /*0514*/ 	.byte	0x04, 0x05
        /*0516*/ 	.short	(.L_32 - .L_31)
.L_31:
        /*0518*/ 	.word	0x00000180
        /*051c*/ 	.word	0x00000001
        /*0520*/ 	.word	0x00000001


	//----- nvinfo : EIATTR_CRS_STACK_SIZE
	.align		4
.L_32:
        /*0524*/ 	.byte	0x04, 0x1e
        /*0526*/ 	.short	(.L_34 - .L_33)
.L_33:
        /*0528*/ 	.word	0x00000000


	//----- nvinfo : EIATTR_CBANK_PARAM_SIZE
	.align		4
.L_34:
        /*052c*/ 	.byte	0x03, 0x19
        /*052e*/ 	.short	0x0470


	//----- nvinfo : EIATTR_PARAM_CBANK
	.align		4
        /*0530*/ 	.byte	0x04, 0x0a
        /*0532*/ 	.short	(.L_36 - .L_35)
	.align		4
.L_35:
        /*0534*/ 	.word	index@(.nv.constant0._ZN7cutlass13device_kernelINS_4gemm6kernel13GemmUniversalIN4cute5tupleIJiiiiEEENS1_10collective13CollectiveMmaINS1_37MainloopSm90TmaGmmaWarpSpecializedFP8ILi12ENS5_IJNS4_1CILi2EEENSA_ILi1EEESC_EEENS1_32KernelTmaWarpSpecializedPingpongEEENS5_IJNSA_ILi64EEENSA_ILi80EEENSA_ILi128EEEEEENS_12float_e4m3_tENS5_IJlSC_lEEESK_SL_NS4_8TiledMMAINS4_8MMA_AtomIJNS4_4SM904GMMA30MMA_64x16x32_F32E4M3E4M3_SS_TNILNSP_7ScaleInE1ELSR_1EEEEEENS4_6LayoutINS5_IJSC_SC_SC_EEENS5_IJNSA_ILi0EEESW_SW_EEEEENS5_IJNS4_10UnderscoreESZ_SZ_EEEEENS4_13SM90_TMA_LOADENS4_14ComposedLayoutINS4_7SwizzleILi3ELi4ELi3EEENS4_18smem_ptr_flag_bitsILi8EEENSU_INS5_IJNSA_ILi8EEESI_EEENS5_IJSI_SC_EEEEEEEvNS4_8identityENS4_23SM90_TMA_LOAD_MULTICASTES1C_vS1D_EENS_8epilogue10collective6detail29Sm90TmaWarpSpecializedAdapterINS1H_15DefaultEpilogueISK_SL_SL_NS1G_6thread17LinearCombinationISK_Li1EffLNS1L_9ScaleType4KindE0ELNS_15FloatRoundStyleE2ESK_EENS1_15EpilogueDefaultEEEEEvvEEEEvNT_6ParamsE)
        /*0538*/ 	.short	0x0210
        /*053a*/ 	.short	0x0470


	//----- nvinfo : EIATTR_SW_WAR
	.align		4
.L_36:
        /*053c*/ 	.byte	0x04, 0x36
        /*053e*/ 	.short	(.L_38 - .L_37)
.L_37:
        /*0540*/ 	.word	0x00000008
.L_38:


//--------------------- .nv.callgraph             --------------------------
	.section	.nv.callgraph,"",@"SHT_CUDA_CALLGRAPH"
	.align	4
	.sectionentsize	8
	.align		4
        /*0000*/ 	.word	0x00000000
	.align		4
        /*0004*/ 	.word	0xffffffff
	.align		4
        /*0008*/ 	.word	0x00000000
	.align		4
        /*000c*/ 	.word	0xfffffffe
	.align		4
        /*0010*/ 	.word	0x00000000
	.align		4
        /*0014*/ 	.word	0xfffffffd
	.align		4
        /*0018*/ 	.word	0x00000000
	.align		4
        /*001c*/ 	.word	0xfffffffc


//--------------------- .nv.constant4             --------------------------
	.section	.nv.constant4,"a",@progbits
	.align	8
	.align		8
.nv.constant4:
        /*0000*/ 	.dword	_ZN40_INTERNAL_e473b585_4_k_cu_5a47a709_168174cuda3std3__45__cpo5beginE
	.align		8
        /*0008*/ 	.dword	_ZN40_INTERNAL_e473b585_4_k_cu_5a47a709_168174cuda3std3__45__cpo3endE
	.align		8
        /*0010*/ 	.dword	_ZN40_INTERNAL_e473b585_4_k_cu_5a47a709_168174cuda3std3__45__cpo6cbeginE
	.align		8
        /*0018*/ 	.dword	_ZN40_INTERNAL_e473b585_4_k_cu_5a47a709_168174cuda3std3__45__cpo4cendE
	.align		8
        /*0020*/ 	.dword	_ZN40_INTERNAL_e473b585_4_k_cu_5a47a709_168174cuda3std3__442_GLOBAL__N__e473b585_4_k_cu_5a47a709_168176ignoreE
	.align		8
        /*0028*/ 	.dword	_ZN40_INTERNAL_e473b585_4_k_cu_5a47a709_168174cuda3std3__419piecewise_constructE
	.align		8
        /*0030*/ 	.dword	_ZN40_INTERNAL_e473b585_4_k_cu_5a47a709_168174cuda3std3__48in_placeE
	.align		8
        /*0038*/ 	.dword	_ZN40_INTERNAL_e473b585_4_k_cu_5a47a709_168174cuda3std6ranges3__45__cpo4swapE
	.align		8
        /*0040*/ 	.dword	_ZN40_INTERNAL_e473b585_4_k_cu_5a47a709_168174cuda3std6ranges3__45__cpo9iter_moveE
	.align		8
        /*0048*/ 	.dword	_ZN40_INTERNAL_e473b585_4_k_cu_5a47a709_168174cute7productE
	.align		8
        /*0050*/ 	.dword	_ZN40_INTERNAL_e473b585_4_k_cu_5a47a709_168174cute1_E


//--------------------- .text._ZN7cutlass13device_kernelINS_4gemm6kernel13GemmUniversalIN4cute5tupleIJiiiiEEENS1_10collective13CollectiveMmaINS1_37MainloopSm90TmaGmmaWarpSpecializedFP8ILi12ENS5_IJNS4_1CILi2EEENSA_ILi1EEESC_EEENS1_32KernelTmaWarpSpecializedPingpongEEENS5_IJNSA_ILi64EEENSA_ILi80EEENSA_ILi128EEEEEENS_12float_e4m3_tENS5_IJlSC_lEEESK_SL_NS4_8TiledMMAINS4_8MMA_AtomIJNS4_4SM904GMMA30MMA_64x16x32_F32E4M3E4M3_SS_TNILNSP_7ScaleInE1ELSR_1EEEEEENS4_6LayoutINS5_IJSC_SC_SC_EEENS5_IJNSA_ILi0EEESW_SW_EEEEENS5_IJNS4_10UnderscoreESZ_SZ_EEEEENS4_13SM90_TMA_LOADENS4_14ComposedLayoutINS4_7SwizzleILi3ELi4ELi3EEENS4_18smem_ptr_flag_bitsILi8EEENSU_INS5_IJNSA_ILi8EEESI_EEENS5_IJSI_SC_EEEEEEEvNS4_8identityENS4_23SM90_TMA_LOAD_MULTICASTES1C_vS1D_EENS_8epilogue10collective6detail29Sm90TmaWarpSpecializedAdapterINS1H_15DefaultEpilogueISK_SL_SL_NS1G_6thread17LinearCombinationISK_Li1EffLNS1L_9ScaleType4KindE0ELNS_15FloatRoundStyleE2ESK_EENS1_15EpilogueDefaultEEEEEvvEEEEvNT_6ParamsE --------------------------
	.section	.text._ZN7cutlass13device_kernelINS_4gemm6kernel13GemmUniversalIN4cute5tupleIJiiiiEEENS1_10collective13CollectiveMmaINS1_37MainloopSm90TmaGmmaWarpSpecializedFP8ILi12ENS5_IJNS4_1CILi2EEENSA_ILi1EEESC_EEENS1_32KernelTmaWarpSpecializedPingpongEEENS5_IJNSA_ILi64EEENSA_ILi80EEENSA_ILi128EEEEEENS_12float_e4m3_tENS5_IJlSC_lEEESK_SL_NS4_8TiledMMAINS4_8MMA_AtomIJNS4_4SM904GMMA30MMA_64x16x32_F32E4M3E4M3_SS_TNILNSP_7ScaleInE1ELSR_1EEEEEENS4_6LayoutINS5_IJSC_SC_SC_EEENS5_IJNSA_ILi0EEESW_SW_EEEEENS5_IJNS4_10UnderscoreESZ_SZ_EEEEENS4_13SM90_TMA_LOADENS4_14ComposedLayoutINS4_7SwizzleILi3ELi4ELi3EEENS4_18smem_ptr_flag_bitsILi8EEENSU_INS5_IJNSA_ILi8EEESI_EEENS5_IJSI_SC_EEEEEEEvNS4_8identityENS4_23SM90_TMA_LOAD_MULTICASTES1C_vS1D_EENS_8epilogue10collective6detail29Sm90TmaWarpSpecializedAdapterINS1H_15DefaultEpilogueISK_SL_SL_NS1G_6thread17LinearCombinationISK_Li1EffLNS1L_9ScaleType4KindE0ELNS_15FloatRoundStyleE2ESK_EENS1_15EpilogueDefaultEEEEEvvEEEEvNT_6ParamsE,"ax",@progbits
	.align	128
.text._ZN7cutlass13device_kernelINS_4gemm6kernel13GemmUniversalIN4cute5tupleIJiiiiEEENS1_10collective13CollectiveMmaINS1_37MainloopSm90TmaGmmaWarpSpecializedFP8ILi12ENS5_IJNS4_1CILi2EEENSA_ILi1EEESC_EEENS1_32KernelTmaWarpSpecializedPingpongEEENS5_IJNSA_ILi64EEENSA_ILi80EEENSA_ILi128EEEEEENS_12float_e4m3_tENS5_IJlSC_lEEESK_SL_NS4_8TiledMMAINS4_8MMA_AtomIJNS4_4SM904GMMA30MMA_64x16x32_F32E4M3E4M3_SS_TNILNSP_7ScaleInE1ELSR_1EEEEEENS4_6LayoutINS5_IJSC_SC_SC_EEENS5_IJNSA_ILi0EEESW_SW_EEEEENS5_IJNS4_10UnderscoreESZ_SZ_EEEEENS4_13SM90_TMA_LOADENS4_14ComposedLayoutINS4_7SwizzleILi3ELi4ELi3EEENS4_18smem_ptr_flag_bitsILi8EEENSU_INS5_IJNSA_ILi8EEESI_EEENS5_IJSI_SC_EEEEEEEvNS4_8identityENS4_23SM90_TMA_LOAD_MULTICASTES1C_vS1D_EENS_8epilogue10collective6detail29Sm90TmaWarpSpecializedAdapterINS1H_15DefaultEpilogueISK_SL_SL_NS1G_6thread17LinearCombinationISK_Li1EffLNS1L_9ScaleType4KindE0ELNS_15FloatRoundStyleE2ESK_EENS1_15EpilogueDefaultEEEEEvvEEEEvNT_6ParamsE:
        .type           _ZN7cutlass13device_kernelINS_4gemm6kernel13GemmUniversalIN4cute5tupleIJiiiiEEENS1_10collective13CollectiveMmaINS1_37MainloopSm90TmaGmmaWarpSpecializedFP8ILi12ENS5_IJNS4_1CILi2EEENSA_ILi1EEESC_EEENS1_32KernelTmaWarpSpecializedPingpongEEENS5_IJNSA_ILi64EEENSA_ILi80EEENSA_ILi128EEEEEENS_12float_e4m3_tENS5_IJlSC_lEEESK_SL_NS4_8TiledMMAINS4_8MMA_AtomIJNS4_4SM904GMMA30MMA_64x16x32_F32E4M3E4M3_SS_TNILNSP_7ScaleInE1ELSR_1EEEEEENS4_6LayoutINS5_IJSC_SC_SC_EEENS5_IJNSA_ILi0EEESW_SW_EEEEENS5_IJNS4_10UnderscoreESZ_SZ_EEEEENS4_13SM90_TMA_LOADENS4_14ComposedLayoutINS4_7SwizzleILi3ELi4ELi3EEENS4_18smem_ptr_flag_bitsILi8EEENSU_INS5_IJNSA_ILi8EEESI_EEENS5_IJSI_SC_EEEEEEEvNS4_8identityENS4_23SM90_TMA_LOAD_MULTICASTES1C_vS1D_EENS_8epilogue10collective6detail29Sm90TmaWarpSpecializedAdapterINS1H_15DefaultEpilogueISK_SL_SL_NS1G_6thread17LinearCombinationISK_Li1EffLNS1L_9ScaleType4KindE0ELNS_15FloatRoundStyleE2ESK_EENS1_15EpilogueDefaultEEEEEvvEEEEvNT_6ParamsE,@function
        .size           _ZN7cutlass13device_kernelINS_4gemm6kernel13GemmUniversalIN4cute5tupleIJiiiiEEENS1_10collective13CollectiveMmaINS1_37MainloopSm90TmaGmmaWarpSpecializedFP8ILi12ENS5_IJNS4_1CILi2EEENSA_ILi1EEESC_EEENS1_32KernelTmaWarpSpecializedPingpongEEENS5_IJNSA_ILi64EEENSA_ILi80EEENSA_ILi128EEEEEENS_12float_e4m3_tENS5_IJlSC_lEEESK_SL_NS4_8TiledMMAINS4_8MMA_AtomIJNS4_4SM904GMMA30MMA_64x16x32_F32E4M3E4M3_SS_TNILNSP_7ScaleInE1ELSR_1EEEEEENS4_6LayoutINS5_IJSC_SC_SC_EEENS5_IJNSA_ILi0EEESW_SW_EEEEENS5_IJNS4_10UnderscoreESZ_SZ_EEEEENS4_13SM90_TMA_LOADENS4_14ComposedLayoutINS4_7SwizzleILi3ELi4ELi3EEENS4_18smem_ptr_flag_bitsILi8EEENSU_INS5_IJNSA_ILi8EEESI_EEENS5_IJSI_SC_EEEEEEEvNS4_8identityENS4_23SM90_TMA_LOAD_MULTICASTES1C_vS1D_EENS_8epilogue10collective6detail29Sm90TmaWarpSpecializedAdapterINS1H_15DefaultEpilogueISK_SL_SL_NS1G_6thread17LinearCombinationISK_Li1EffLNS1L_9ScaleType4KindE0ELNS_15FloatRoundStyleE2ESK_EENS1_15EpilogueDefaultEEEEEvvEEEEvNT_6ParamsE,(.L_x_177 - _ZN7cutlass13device_kernelINS_4gemm6kernel13GemmUniversalIN4cute5tupleIJiiiiEEENS1_10collective13CollectiveMmaINS1_37MainloopSm90TmaGmmaWarpSpecializedFP8ILi12ENS5_IJNS4_1CILi2EEENSA_ILi1EEESC_EEENS1_32KernelTmaWarpSpecializedPingpongEEENS5_IJNSA_ILi64EEENSA_ILi80EEENSA_ILi128EEEEEENS_12float_e4m3_tENS5_IJlSC_lEEESK_SL_NS4_8TiledMMAINS4_8MMA_AtomIJNS4_4SM904GMMA30MMA_64x16x32_F32E4M3E4M3_SS_TNILNSP_7ScaleInE1ELSR_1EEEEEENS4_6LayoutINS5_IJSC_SC_SC_EEENS5_IJNSA_ILi0EEESW_SW_EEEEENS5_IJNS4_10UnderscoreESZ_SZ_EEEEENS4_13SM90_TMA_LOADENS4_14ComposedLayoutINS4_7SwizzleILi3ELi4ELi3EEENS4_18smem_ptr_flag_bitsILi8EEENSU_INS5_IJNSA_ILi8EEESI_EEENS5_IJSI_SC_EEEEEEEvNS4_8identityENS4_23SM90_TMA_LOAD_MULTICASTES1C_vS1D_EENS_8epilogue10collective6detail29Sm90TmaWarpSpecializedAdapterINS1H_15DefaultEpilogueISK_SL_SL_NS1G_6thread17LinearCombinationISK_Li1EffLNS1L_9ScaleType4KindE0ELNS_15FloatRoundStyleE2ESK_EENS1_15EpilogueDefaultEEEEEvvEEEEvNT_6ParamsE)
        .other          _ZN7cutlass13device_kernelINS_4gemm6kernel13GemmUniversalIN4cute5tupleIJiiiiEEENS1_10collective13CollectiveMmaINS1_37MainloopSm90TmaGmmaWarpSpecializedFP8ILi12ENS5_IJNS4_1CILi2EEENSA_ILi1EEESC_EEENS1_32KernelTmaWarpSpecializedPingpongEEENS5_IJNSA_ILi64EEENSA_ILi80EEENSA_ILi128EEEEEENS_12float_e4m3_tENS5_IJlSC_lEEESK_SL_NS4_8TiledMMAINS4_8MMA_AtomIJNS4_4SM904GMMA30MMA_64x16x32_F32E4M3E4M3_SS_TNILNSP_7ScaleInE1ELSR_1EEEEEENS4_6LayoutINS5_IJSC_SC_SC_EEENS5_IJNSA_ILi0EEESW_SW_EEEEENS5_IJNS4_10UnderscoreESZ_SZ_EEEEENS4_13SM90_TMA_LOADENS4_14ComposedLayoutINS4_7SwizzleILi3ELi4ELi3EEENS4_18smem_ptr_flag_bitsILi8EEENSU_INS5_IJNSA_ILi8EEESI_EEENS5_IJSI_SC_EEEEEEEvNS4_8identityENS4_23SM90_TMA_LOAD_MULTICASTES1C_vS1D_EENS_8epilogue10collective6detail29Sm90TmaWarpSpecializedAdapterINS1H_15DefaultEpilogueISK_SL_SL_NS1G_6thread17LinearCombinationISK_Li1EffLNS1L_9ScaleType4KindE0ELNS_15FloatRoundStyleE2ESK_EENS1_15EpilogueDefaultEEEEEvvEEEEvNT_6ParamsE,@"STO_CUDA_ENTRY STV_DEFAULT"
_ZN7cutlass13device_kernelINS_4gemm6kernel13GemmUniversalIN4cute5tupleIJiiiiEEENS1_10collective13CollectiveMmaINS1_37MainloopSm90TmaGmmaWarpSpecializedFP8ILi12ENS5_IJNS4_1CILi2EEENSA_ILi1EEESC_EEENS1_32KernelTmaWarpSpecializedPingpongEEENS5_IJNSA_ILi64EEENSA_ILi80EEENSA_ILi128EEEEEENS_12float_e4m3_tENS5_IJlSC_lEEESK_SL_NS4_8TiledMMAINS4_8MMA_AtomIJNS4_4SM904GMMA30MMA_64x16x32_F32E4M3E4M3_SS_TNILNSP_7ScaleInE1ELSR_1EEEEEENS4_6LayoutINS5_IJSC_SC_SC_EEENS5_IJNSA_ILi0EEESW_SW_EEEEENS5_IJNS4_10UnderscoreESZ_SZ_EEEEENS4_13SM90_TMA_LOADENS4_14ComposedLayoutINS4_7SwizzleILi3ELi4ELi3EEENS4_18smem_ptr_flag_bitsILi8EEENSU_INS5_IJNSA_ILi8EEESI_EEENS5_IJSI_SC_EEEEEEEvNS4_8identityENS4_23SM90_TMA_LOAD_MULTICASTES1C_vS1D_EENS_8epilogue10collective6detail29Sm90TmaWarpSpecializedAdapterINS1H_15DefaultEpilogueISK_SL_SL_NS1G_6thread17LinearCombinationISK_Li1EffLNS1L_9ScaleType4KindE0ELNS_15FloatRoundStyleE2ESK_EENS1_15EpilogueDefaultEEEEEvvEEEEvNT_6ParamsE:
[----:B------:R-:W-:Y:S01]  /*0000*/  LDC R1, c[0x0][0x28] ;  /* 0x00000a00ff017b82 */ /* 0x000fe20000000800 */
[----:B------:R-:W0:Y:S01]  /*0010*/  S2R R11, SR_TID.X ;  /* 0x00000000000b7919 */ /* 0x000e220000002100 */
[----:B------:R-:W-:Y:S01]  /*0020*/  ELECT P0, URZ, PT ;  /* 0x00000000003f782f */ /* 0x000fe20003800000 */
[----:B------:R-:W-:Y:S01]  /*0030*/  BSSY B0, `(.L_x_0) ;  /* 0x000000f000007945 */ /* 0x000fe20003800000 */
[--C-:B0-----:R-:W-:Y:S02]  /*0040*/  SHF.R.U32.HI R0, RZ, 0x5, R11.reuse ;  /* 0x00000005ff007819 */ /* 0x101fe4000001160b */
[----:B------:R-:W-:-:S03]  /*0050*/  SHF.R.U32.HI R5, RZ, 0x7, R11 ;  /* 0x00000007ff057819 */ /* 0x000fc6000001160b */
[----:B------:R-:W0:Y:S04]  /*0060*/  SHFL.IDX PT, R2, R0, RZ, 0x1f ;  /* 0x00001fff00027589 */ /* 0x000e2800000e0000 */
[----:B------:R1:W2:Y:S01]  /*0070*/  SHFL.IDX PT, R6, R5, RZ, 0x1f ;  /* 0x00001fff05067589 */ /* 0x0002a200000e0000 */
[----:B0-----:R-:W-:-:S13]  /*0080*/  ISETP.NE.OR P0, PT, R2, RZ, !P0 ;  /* 0x000000ff0200720c */ /* 0x001fda0004705670 */
[----:B-12---:R-:W-:Y:S05]  /*0090*/  @P0 BRA `(.L_x_1) ;  /* 0x0000000000200947 */ /* 0x006fea0003800000 */
[----:B------:R-:W-:Y:S02]  /*00a0*/  ULDC.64 UR4, c[0x0][0x198] ;  /* 0x0000660000047ab9 */ /* 0x000fe40000000a00 */
[----:B------:R-:W-:Y:S02]  /*00b0*/  UIADD3 UR6, UP0, UR4, 0xf0, URZ ;  /* 0x000000f004067890 */ /* 0x000fe4000ff1e03f */
[----:B------:R-:W-:Y:S02]  /*00c0*/  UIADD3 UR4, UP1, UR4, 0x1f0, URZ ;  /* 0x000001f004047890 */ /* 0x000fe4000ff3e03f */
[----:B------:R-:W-:Y:S02]  /*00d0*/  UIADD3.X UR7, URZ, UR5, URZ, UP0, !UPT ;  /* 0x000000053f077290 */ /* 0x000fe400087fe43f */
[----:B------:R-:W-:-:S07]  /*00e0*/  UIADD3.X UR5, URZ, UR5, URZ, UP1, !UPT ;  /* 0x000000053f057290 */ /* 0x000fce0008ffe43f */
[----:B------:R0:W-:Y:S02]  /*00f0*/  UTMACCTL.PF [UR6] ;  /* 0x00000000060079b9 */ /* 0x0001e40008040000 */
[----:B------:R0:W-:Y:S02]  /*0100*/  UTMACCTL.PF [UR4] ;  /* 0x00000000040079b9 */ /* 0x0001e40008040000 */
[----:B0-----:R-:W-:Y:S01]  /*0110*/  NOP ;  /* 0x0000000000007918 */ /* 0x001fe20000000000 */
.L_x_1:
[----:B------:R-:W-:Y:S05]  /*0120*/  BSYNC B0 ;  /* 0x0000000000007941 */ /* 0x000fea0003800000 */
.L_x_0:
[----:B------:R-:W0:Y:S02]  /*0130*/  SHFL.IDX PT, R7, R0, RZ, 0x1f ;  /* 0x00001fff00077589 */ /* 0x000e2400000e0000 */
[----:B0-----:R-:W-:-:S13]  /*0140*/  ISETP.NE.AND P0, PT, R7, RZ, PT ;  /* 0x000000ff0700720c */ /* 0x001fda0003f05270 */
[----:B------:R-:W-:Y:S05]  /*0150*/  @P0 BRA `(.L_x_2) ;  /* 0x0000000000a40947 */ /* 0x000fea0003800000 */
[----:B------:R-:W-:Y:S01]  /*0160*/  ELECT P0, URZ, PT ;  /* 0x00000000003f782f */ /* 0x000fe20003800000 */
[----:B------:R-:W-:-:S12]  /*0170*/  BSSY B0, `(.L_x_2) ;  /* 0x0000027000007945 */ /* 0x000fd80003800000 */
[----:B------:R-:W-:Y:S05]  /*0180*/  @!P0 BRA `(.L_x_3) ;  /* 0x0000000000948947 */ /* 0x000fea0003800000 */
[----:B------:R-:W0:Y:S01]  /*0190*/  S2UR UR8, SR_CgaCtaId ;  /* 0x00000000000879c3 */ /* 0x000e220000008800 */
[----:B------:R-:W-:Y:S01]  /*01a0*/  UMOV UR4, 0x400 ;  /* 0x0000040000047882 */ /* 0x000fe20000000000 */
[----:B------:R-:W-:Y:S01]  /*01b0*/  UMOV UR5, 0x1 ;  /* 0x0000000100057882 */ /* 0x000fe20000000000 */
[----:B------:R-:W-:Y:S02]  /*01c0*/  UMOV UR6, 0x2 ;  /* 0x0000000200067882 */ /* 0x000fe40000000000 */
[----:B------:R-:W-:-:S04]  /*01d0*/  UIADD3 UR6, -UR6, 0x100000, URZ ;  /* 0x0010000006067890 */ /* 0x000fc8000fffe13f */
[----:B------:R-:W-:Y:S02]  /*01e0*/  USHF.L.U32 UR7, UR6, 0xb, URZ ;  /* 0x0000000b06077899 */ /* 0x000fe4000800063f */
[----:B------:R-:W-:Y:S02]  /*01f0*/  USHF.L.U32 UR6, UR6, 0x1, URZ ;  /* 0x0000000106067899 */ /* 0x000fe4000800063f */
[----:B0-----:R-:W-:Y:S02]  /*0200*/  ULEA UR8, UR8, UR4, 0x18 ;  /* 0x0000000408087291 */ /* 0x001fe4000f8ec03f */
[----:B------:R-:W-:-:S04]  /*0210*/  UIADD3 UR4, -UR5, 0x100000, URZ ;  /* 0x0010000005047890 */ /* 0x000fc8000fffe13f */
[----:B------:R-:W-:Y:S02]  /*0220*/  USHF.L.U32 UR5, UR4, 0xb, URZ ;  /* 0x0000000b04057899 */ /* 0x000fe4000800063f */
[----:B------:R-:W-:Y:S01]  /*0230*/  USHF.L.U32 UR4, UR4, 0x1, URZ ;  /* 0x0000000104047899 */ /* 0x000fe2000800063f */
[----:B------:R-:W0:Y:S11]  /*0240*/  FENCE.VIEW.ASYNC.S ;  /* 0x00000000000073c6 */ /* 0x000e360000000000 */
[----:B0-----:R0:W1:Y:S01]  /*0250*/  SYNCS.EXCH.64 URZ, [UR8], UR4 ;  /* 0x00000004083f75b2 */ /* 0x0010620008000100 */
[----:B------:R0:W2:Y:S01]  /*0260*/  SYNCS.EXCH.64 URZ, [UR8+0x60], UR6 ;  /* 0x00006006083f75b2 */ /* 0x0000a20008000100 */
[----:B------:R0:W3:Y:S01]  /*0270*/  SYNCS.EXCH.64 URZ, [UR8+0x8], UR4 ;  /* 0x00000804083f75b2 */ /* 0x0000e20008000100 */
[----:B------:R0:W4:Y:S01]  /*0280*/  SYNCS.EXCH.64 URZ, [UR8+0x68], UR6 ;  /* 0x00006806083f75b2 */ /* 0x0001220008000100 */
[----:B------:R0:W0:Y:S01]  /*0290*/  SYNCS.EXCH.64 URZ, [UR8+0x10], UR4 ;  /* 0x00001004083f75b2 */ /* 0x0000220008000100 */
        /* <DEDUP_REMOVED lines=19> */
[----:B-1----:R-:W-:Y:S01]  /*03d0*/  NOP ;  /* 0x0000000000007918 */ /* 0x002fe20000000000 */
.L_x_3:
[----:B0-----:R-:W-:Y:S05]  /*03e0*/  BSYNC B0 ;  /* 0x0000000000007941 */ /* 0x001fea0003800000 */
.L_x_2:
[----:B------:R-:W0:Y:S01]  /*03f0*/  SHFL.IDX PT, R3, R0, RZ, 0x1f ;  /* 0x00001fff00037589 */ /* 0x000e2200000e0000 */
[----:B------:R-:W-:Y:S01]  /*0400*/  SHF.R.S32.HI R4, RZ, 0x1f, R11 ;  /* 0x0000001fff047819 */ /* 0x000fe2000001140b */
[----:B------:R-:W1:Y:S01]  /*0410*/  S2UR UR13, SR_CTAID.X ;  /* 0x00000000000d79c3 */ /* 0x000e620000002500 */
[----:B------:R-:W-:Y:S01]  /*0420*/  ELECT P0, URZ, PT ;  /* 0x00000000003f782f */ /* 0x000fe20003800000 */
[----:B------:R5:W2:Y:S01]  /*0430*/  SHFL.IDX PT, R8, R0, RZ, 0x1f ;  /* 0x00001fff00087589 */ /* 0x000aa200000e0000 */
[----:B------:R-:W-:Y:S02]  /*0440*/  LEA.HI R4, R4, R11, RZ, 0x7 ;  /* 0x0000000b04047211 */ /* 0x000fe400078f38ff */
[----:B------:R-:W-:Y:S01]  /*0450*/  ELECT P1, URZ, PT ;  /* 0x00000000003f782f */ /* 0x000fe20003820000 */
[----:B------:R-:W-:Y:S01]  /*0460*/  NOP ;  /* 0x0000000000007918 */ /* 0x000fe20000000000 */
[----:B------:R-:W3:Y:S01]  /*0470*/  S2R R16, SR_CTAID.Y ;  /* 0x0000000000107919 */ /* 0x000ee20000002600 */
[----:B------:R-:W-:Y:S01]  /*0480*/  LOP3.LUT R4, R4, 0xffffff80, RZ, 0xc0, !PT ;  /* 0xffffff8004047812 */ /* 0x000fe200078ec0ff */
[----:B------:R-:W-:Y:S01]  /*0490*/  ULDC UR4, c[0x0][0x150] ;  /* 0x0000540000047ab9 */ /* 0x000fe20000000800 */
[----:B------:R-:W4:Y:S01]  /*04a0*/  LDC R12, c[0x0][0x144] ;  /* 0x00005100ff0c7b82 */ /* 0x000f220000000800 */
[----:B------:R2:W4:Y:S01]  /*04b0*/  SHFL.IDX PT, R14, R5, RZ, 0x1f ;  /* 0x00001fff050e7589 */ /* 0x00052200000e0000 */
[----:B------:R-:W-:Y:S01]  /*04c0*/  UMOV UR12, 0x80 ;  /* 0x00000080000c7882 */ /* 0x000fe20000000000 */
[----:B------:R-:W-:Y:S01]  /*04d0*/  IMAD.IADD R10, R11, 0x1, -R4 ;  /* 0x000000010b0a7824 */ /* 0x000fe200078e0a04 */
[----:B------:R-:W-:Y:S01]  /*04e0*/  NOP ;  /* 0x0000000000007918 */ /* 0x000fe20000000000 */
[C---:B------:R-:W-:Y:S01]  /*04f0*/  VIADD R38, R6.reuse, 0xffffffff ;  /* 0xffffffff06267836 */ /* 0x040fe20000000000 */
[----:B------:R-:W-:-:S02]  /*0500*/  ISETP.NE.AND P4, PT, R6, RZ, PT ;  /* 0x000000ff0600720c */ /* 0x000fc40003f85270 */
[----:B------:R-:W-:Y:S01]  /*0510*/  SHF.R.S32.HI R19, RZ, 0x1f, R10 ;  /* 0x0000001fff137819 */ /* 0x000fe2000001140a */
[----:B------:R-:W4:Y:S01]  /*0520*/  LDC R13, c[0x0][0x140] ;  /* 0x00005000ff0d7b82 */ /* 0x000f220000000800 */
[----:B------:R-:W-:Y:S02]  /*0530*/  ISETP.GE.U32.AND P6, PT, R38, 0x2, PT ;  /* 0x000000022600780c */ /* 0x000fe40003fc6070 */
[----:B0-----:R-:W-:Y:S02]  /*0540*/  ISETP.NE.OR P0, PT, R3, RZ, !P0 ;  /* 0x000000ff0300720c */ /* 0x001fe40004705670 */
[----:B------:R-:W-:Y:S02]  /*0550*/  LEA.HI R3, R19, R10, RZ, 0x3 ;  /* 0x0000000a13037211 */ /* 0x000fe400078f18ff */
[----:B-1----:R-:W-:Y:S01]  /*0560*/  I2FP.F32.U32 R4, UR13 ;  /* 0x0000000d00047c45 */ /* 0x002fe20008201000 */
[----:B------:R-:W0:Y:S01]  /*0570*/  LDC R27, c[0x0][0x148] ;  /* 0x00005200ff1b7b82 */ /* 0x000e220000000800 */
[----:B-----5:R-:W-:-:S02]  /*0580*/  SHF.R.S32.HI R0, RZ, 0x3, R3 ;  /* 0x00000003ff007819 */ /* 0x020fc40000011403 */
[----:B--2---:R-:W-:Y:S01]  /*0590*/  ISETP.NE.OR P1, PT, R8, RZ, !P1 ;  /* 0x000000ff0800720c */ /* 0x004fe20004f25670 */
[----:B------:R-:W-:Y:S01]  /*05a0*/  FMUL R9, R4, UR4 ;  /* 0x0000000404097c20 */ /* 0x000fe20008400000 */
[----:B------:R-:W-:Y:S01]  /*05b0*/  SHF.R.S32.HI R3, RZ, 0x1f, R3 ;  /* 0x0000001fff037819 */ /* 0x000fe20000011403 */
[----:B------:R-:W-:Y:S01]  /*05c0*/  ULDC UR4, c[0x0][0x154] ;  /* 0x0000550000047ab9 */ /* 0x000fe20000000800 */
[----:B------:R-:W-:Y:S01]  /*05d0*/  SHF.R.S32.HI R8, RZ, 0x1f, R7 ;  /* 0x0000001fff087819 */ /* 0x000fe20000011407 */
[----:B------:R-:W-:Y:S01]  /*05e0*/  VOTEU.ALL UP1, P0 ;  /* 0x00000000003f7886 */ /* 0x000fe20000020000 */
[----:B------:R-:W-:Y:S01]  /*05f0*/  LEA.HI R4, R3, R0, RZ, 0x2 ;  /* 0x0000000003047211 */ /* 0x000fe200078f10ff */
[----:B------:R-:W1:Y:S01]  /*0600*/  F2I.U32.TRUNC.NTZ R9, R9 ;  /* 0x0000000900097305 */ /* 0x000e62000020f000 */
[----:B------:R-:W-:Y:S01]  /*0610*/  LEA.HI R8, R8, R7, RZ, 0x2 ;  /* 0x0000000708087211 */ /* 0x000fe200078f10ff */
[----:B------:R-:W-:Y:S01]  /*0620*/  VOTEU.ALL UP0, P0 ;  /* 0x00000000003f7886 */ /* 0x000fe20000000000 */
[----:B------:R-:W-:Y:S01]  /*0630*/  SHF.R.S32.HI R3, RZ, 0x1f, R2 ;  /* 0x0000001fff037819 */ /* 0x000fe20000011402 */
[----:B------:R-:W2:Y:S01]  /*0640*/  @!UP1 S2UR UR7, SR_CgaCtaId ;  /* 0x00000000000799c3 */ /* 0x000ea20000008800 */
[----:B------:R-:W-:Y:S01]  /*0650*/  LOP3.LUT R5, R4, 0xfffffffc, RZ, 0xc0, !PT ;  /* 0xfffffffc04057812 */ /* 0x000fe200078ec0ff */
[----:B------:R-:W-:Y:S01]  /*0660*/  VOTEU.ALL UP2, P1 ;  /* 0x00000000003f7886 */ /* 0x000fe20000840000 */
[----:B------:R-:W-:Y:S01]  /*0670*/  LOP3.LUT R8, R8, 0x3ffffffc, RZ, 0xc0, !PT ;  /* 0x3ffffffc08087812 */ /* 0x000fe200078ec0ff */
[----:B------:R-:W-:Y:S01]  /*0680*/  @!UP1 UMOV UR6, 0x400 ;  /* 0x0000040000069882 */ /* 0x000fe20000000000 */
[----:B------:R-:W-:Y:S01]  /*0690*/  LEA.HI R3, R3, R2, RZ, 0x2 ;  /* 0x0000000203037211 */ /* 0x000fe200078f10ff */
[----:B------:R-:W-:Y:S01]  /*06a0*/  IMAD.IADD R5, R0, 0x1, -R5 ;  /* 0x0000000100057824 */ /* 0x000fe200078e0a05 */
[----:B------:R-:W-:Y:S01]  /*06b0*/  @!UP2 UMOV UR9, 0x400 ;  /* 0x000004000009a882 */ /* 0x000fe20000000000 */
[----:B------:R-:W-:Y:S01]  /*06c0*/  IMAD.IADD R8, R7, 0x1, -R8 ;  /* 0x0000000107087824 */ /* 0x000fe200078e0a08 */
[----:B------:R-:W-:Y:S01]  /*06d0*/  LOP3.LUT R3, R3, 0xfffffffc, RZ, 0xc0, !PT ;  /* 0xfffffffc03037812 */ /* 0x000fe200078ec0ff */
[----:B------:R-:W5:Y:S01]  /*06e0*/  @!UP2 S2UR UR10, SR_CgaCtaId ;  /* 0x00000000000aa9c3 */ /* 0x000f620000008800 */
[----:B-1----:R-:W-:Y:S01]  /*06f0*/  IMAD.MOV R9, RZ, RZ, -R9 ;  /* 0x000000ffff097224 */ /* 0x002fe200078e0a09 */
[----:B------:R-:W-:Y:S01]  /*0700*/  VOTEU.ALL UP3, P1 ;  /* 0x00000000003f7886 */ /* 0x000fe20000860000 */
[----:B------:R-:W-:Y:S01]  /*0710*/  IMAD R5, R8, 0x4, R5 ;  /* 0x0000000408057824 */ /* 0x000fe200078e0205 */
[----:B------:R-:W-:Y:S01]  /*0720*/  VOTEU.ALL UP4, P1 ;  /* 0x00000000003f7886 */ /* 0x000fe20000880000 */
[----:B------:R-:W-:Y:S01]  /*0730*/  IMAD.IADD R18, R2, 0x1, -R3 ;  /* 0x0000000102127824 */ /* 0x000fe200078e0a03 */
[----:B---3--:R-:W-:Y:S01]  /*0740*/  I2FP.F32.U32 R2, R16 ;  /* 0x0000001000027245 */ /* 0x008fe20000201000 */
[----:B----4-:R-:W-:Y:S01]  /*0750*/  IMAD R25, R12, R9, UR13 ;  /* 0x0000000d0c197e24 */ /* 0x010fe2000f8e0209 */
[C---:B------:R-:W-:Y:S01]  /*0760*/  LEA.HI R0, R5.reuse, R5, RZ, 0x1 ;  /* 0x0000000505007211 */ /* 0x040fe200078f08ff */
[C---:B------:R-:W-:Y:S01]  /*0770*/  IMAD.SHL.U32 R12, R5.reuse, 0x4, RZ ;  /* 0x00000004050c7824 */ /* 0x040fe200078e00ff */
[----:B------:R-:W-:Y:S01]  /*0780*/  VOTEU.ALL UP5, P1 ;  /* 0x00000000003f7886 */ /* 0x000fe200008a0000 */
[----:B------:R-:W-:Y:S01]  /*0790*/  FMUL R2, R2, UR4 ;  /* 0x0000000402027c20 */ /* 0x000fe20008400000 */
[----:B------:R-:W-:Y:S01]  /*07a0*/  LOP3.LUT R0, R0, 0xfffffffe, RZ, 0xc0, !PT ;  /* 0xfffffffe00007812 */ /* 0x000fe200078ec0ff */
[----:B------:R-:W-:Y:S01]  /*07b0*/  UMOV UR4, 0x20 ;  /* 0x0000002000047882 */ /* 0x000fe20000000000 */
[----:B--2---:R-:W-:Y:S01]  /*07c0*/  @!UP1 ULEA UR8, UR7, UR6, 0x18 ;  /* 0x0000000607089291 */ /* 0x004fe2000f8ec03f */
[----:B------:R-:W-:Y:S01]  /*07d0*/  LOP3.LUT R12, R5, 0xc, R12, 0x78, !PT ;  /* 0x0000000c050c7812 */ /* 0x000fe200078e780c */
[----:B------:R-:W-:-:S04]  /*07e0*/  @!UP1 UIADD3 UR4, -UR4, 0x100000, URZ ;  /* 0x0010000004049890 */ /* 0x000fc8000fffe13f */
[----:B------:R-:W-:Y:S02]  /*07f0*/  @!UP1 USHF.L.U32 UR5, UR4, 0xb, URZ ;  /* 0x0000000b04059899 */ /* 0x000fe4000800063f */
[----:B------:R-:W-:Y:S01]  /*0800*/  @!UP1 USHF.L.U32 UR4, UR4, 0x1, URZ ;  /* 0x0000000104049899 */ /* 0x000fe2000800063f */
[----:B------:R-:W-:Y:S01]  /*0810*/  IMAD.IADD R0, R5, 0x1, -R0 ;  /* 0x0000000105007824 */ /* 0x000fe200078e0a00 */
[----:B------:R-:W1:Y:S01]  /*0820*/  F2I.U32.TRUNC.NTZ R2, R2 ;  /* 0x0000000200027305 */ /* 0x000e62000020f000 */
[----:B------:R-:W-:-:S04]  /*0830*/  @!UP2 UIADD3 UR6, -UR12, 0x100000, URZ ;  /* 0x001000000c06a890 */ /* 0x000fc8000fffe13f */
[----:B------:R-:W-:Y:S02]  /*0840*/  @!UP2 USHF.L.U32 UR7, UR6, 0xb, URZ ;  /* 0x0000000b0607a899 */ /* 0x000fe4000800063f */
[----:B------:R-:W-:Y:S01]  /*0850*/  @!UP2 USHF.L.U32 UR6, UR6, 0x1, URZ ;  /* 0x000000010606a899 */ /* 0x000fe2000800063f */
[----:B------:R-:W-:Y:S01]  /*0860*/  ISETP.EQ.U32.AND P2, PT, R13, 0x1, PT ;  /* 0x000000010d00780c */ /* 0x000fe20003f42070 */
[----:B------:R-:W-:Y:S01]  /*0870*/  VOTEU.ALL UP1, P0 ;  /* 0x00000000003f7886 */ /* 0x000fe20000020000 */
[----:B------:R-:W-:Y:S01]  /*0880*/  ISETP.NE.AND P3, PT, R0, R25, PT ;  /* 0x000000190000720c */ /* 0x000fe20003f65270 */
[----:B------:R-:W-:Y:S01]  /*0890*/  IMAD.MOV.U32 R13, RZ, RZ, 0x1 ;  /* 0x00000001ff0d7424 */ /* 0x000fe200078e00ff */
[----:B-----5:R-:W-:Y:S01]  /*08a0*/  @!UP2 ULEA UR9, UR10, UR9, 0x18 ;  /* 0x000000090a09a291 */ /* 0x020fe2000f8ec03f */
[----:B------:R-:W-:Y:S01]  /*08b0*/  LOP3.LUT P0, RZ, R10, 0x7, RZ, 0xc0, !PT ;  /* 0x000000070aff7812 */ /* 0x000fe2000780c0ff */
[----:B------:R-:W-:Y:S01]  /*08c0*/  VOTEU.ALL UP2, P1 ;  /* 0x00000000003f7886 */ /* 0x000fe20000840000 */
[----:B------:R-:W-:Y:S01]  /*08d0*/  ISETP.NE.AND P1, PT, R18, 0x3, PT ;  /* 0x000000031200780c */ /* 0x000fe20003f25270 */
[----:B------:R-:W2:Y:S02]  /*08e0*/  FENCE.VIEW.ASYNC.S ;  /* 0x00000000000073c6 */ /* 0x000ea40000000000 */
[----:B--2---:R2:W3:Y:S01]  /*08f0*/  @!UP0 SYNCS.EXCH.64 URZ, [UR8+0xf0], UR4 ;  /* 0x0000f004083f85b2 */ /* 0x0044e20008000100 */
[----:B------:R-:W-:-:S02]  /*0900*/  ISETP.LT.U32.AND P0, PT, R12, 0x2, !P0 ;  /* 0x000000020c00780c */ /* 0x000fc40004701070 */
[----:B------:R-:W-:Y:S01]  /*0910*/  ISETP.EQ.OR P1, PT, R18, RZ, !P1 ;  /* 0x000000ff1200720c */ /* 0x000fe20004f22670 */
[----:B-1----:R-:W-:Y:S01]  /*0920*/  IMAD.MOV R24, RZ, RZ, -R2 ;  /* 0x000000ffff187224 */ /* 0x002fe200078e0a02 */
[----:B------:R-:W-:Y:S02]  /*0930*/  R2UR UR11, R14 ;  /* 0x000000000e0b72ca */ /* 0x000fe400000e0000 */
[----:B------:R-:W-:Y:S01]  /*0940*/  @P3 LEA.HI R0, R12, R12, RZ, 0x1 ;  /* 0x0000000c0c003211 */ /* 0x000fe200078f08ff */
[----:B0-----:R-:W-:Y:S01]  /*0950*/  IMAD R3, R27, R24, R16 ;  /* 0x000000181b037224 */ /* 0x001fe200078e0210 */
[----:B------:R-:W-:Y:S02]  /*0960*/  ISETP.EQ.AND P1, PT, R6, RZ, P1 ;  /* 0x000000ff0600720c */ /* 0x000fe40000f22270 */
[----:B------:R-:W-:Y:S02]  /*0970*/  @P3 SHF.R.S32.HI R0, RZ, 0x1, R0 ;  /* 0x00000001ff003819 */ /* 0x000fe40000011400 */
[----:B------:R-:W-:Y:S01]  /*0980*/  SEL R7, RZ, 0x1, !P1 ;  /* 0x00000001ff077807 */ /* 0x000fe20004800000 */
[----:B------:R2:W0:Y:S01]  /*0990*/  @!UP1 SYNCS.EXCH.64 URZ, [UR8+0xf8], UR4 ;  /* 0x0000f804083f95b2 */ /* 0x0004220008000100 */
[----:B------:R-:W-:Y:S01]  /*09a0*/  @P3 ISETP.NE.AND P5, PT, R0, R3, PT ;  /* 0x000000030000320c */ /* 0x000fe20003fa5270 */
[----:B------:R-:W-:Y:S01]  /*09b0*/  NOP ;  /* 0x0000000000007918 */ /* 0x000fe20000000000 */
[----:B------:R-:W-:-:S02]  /*09c0*/  SEL R0, RZ, 0x1, !P0 ;  /* 0x00000001ff007807 */ /* 0x000fc40004000000 */
[----:B------:R-:W-:Y:S02]  /*09d0*/  @P3 SEL R13, RZ, 0x1, P5 ;  /* 0x00000001ff0d3807 */ /* 0x000fe40002800000 */
[----:B------:R-:W-:Y:S02]  /*09e0*/  SEL R7, R7, 0x2, P6 ;  /* 0x0000000207077807 */ /* 0x000fe40003000000 */
[----:B------:R-:W-:Y:S01]  /*09f0*/  LOP3.LUT R13, R13, R0, RZ, 0xc0, !PT ;  /* 0x000000000d0d7212 */ /* 0x000fe200078ec0ff */
[----:B------:R2:W1:Y:S01]  /*0a00*/  @!UP2 SYNCS.EXCH.64 URZ, [UR9+0xd0], UR6 ;  /* 0x0000d006093fa5b2 */ /* 0x0004620008000100 */
[----:B------:R2:W4:Y:S01]  /*0a10*/  @!UP3 SYNCS.EXCH.64 URZ, [UR9+0xd8], UR6 ;  /* 0x0000d806093fb5b2 */ /* 0x0005220008000100 */
[----:B------:R2:W0:Y:S01]  /*0a20*/  @!UP4 SYNCS.EXCH.64 URZ, [UR9+0xe0], UR6 ;  /* 0x0000e006093fc5b2 */ /* 0x0004220008000100 */
[----:B------:R2:W0:Y:S01]  /*0a30*/  @!UP5 SYNCS.EXCH.64 URZ, [UR9+0xe8], UR6 ;  /* 0x0000e806093fd5b2 */ /* 0x0004220008000100 */
[----:B------:R-:W-:Y:S01]  /*0a40*/  NOP ;  /* 0x0000000000007918 */ /* 0x000fe20000000000 */
[----:B--23--:R-:W-:Y:S05]  /*0a50*/  @!P2 BRA `(.L_x_4) ;  /* 0x000000000008a947 */ /* 0x00cfea0003800000 */
[----:B01--4-:R-:W-:Y:S01]  /*0a60*/  UCGABAR_ARV ;  /* 0x00000000000079c7 */ /* 0x013fe20008000000 */
[----:B------:R-:W-:Y:S05]  /*0a70*/  BRA `(.L_x_5) ;  /* 0x0000000000047947 */ /* 0x000fea0003800000 */
.L_x_4:
[----:B01--4-:R-:W-:Y:S01]  /*0a80*/  NOP ;  /* 0x0000000000007918 */ /* 0x013fe20000000000 */
.L_x_5:
[----:B------:R-:W-:Y:S01]  /*0a90*/  ULDC.64 UR4, c[0x0][0x598] ;  /* 0x0001660000047ab9 */ /* 0x000fe20000000a00 */
[----:B------:R-:W-:Y:S01]  /*0aa0*/  ULDC.64 UR24, c[0x0][0x208] ;  /* 0x0000820000187ab9 */ /* 0x000fe20000000a00 */
[----:B------:R-:W-:-:S04]  /*0ab0*/  ISETP.NE.U32.AND P0, PT, RZ, UR4, PT ;  /* 0x00000004ff007c0c */ /* 0x000fc8000bf05070 */
[----:B------:R-:W-:-:S13]  /*0ac0*/  ISETP.NE.AND.EX P0, PT, RZ, UR5, PT, P0 ;  /* 0x00000005ff007c0c */ /* 0x000fda000bf05300 */
[----:B------:R-:W-:Y:S05]  /*0ad0*/  @!P0 BRA `(.L_x_6) ;  /* 0x00000000001c8947 */ /* 0x000fea0003800000 */
[----:B------:R-:W0:Y:S02]  /*0ae0*/  LDC.64 R2, c[0x0][0x598] ;  /* 0x00016600ff027b82 */ /* 0x000e240000000a00 */
[----:B0-----:R-:W2:Y:S02]  /*0af0*/  LDG.E.64 R2, desc[UR24][R2.64] ;  /* 0x0000001802027981 */ /* 0x001ea4000c1e1b00 */
[----:B--2---:R-:W-:-:S04]  /*0b00*/  ISETP.NE.U32.AND P0, PT, R2, RZ, PT ;  /* 0x000000ff0200720c */ /* 0x004fc80003f05070 */
[----:B------:R-:W-:-:S13]  /*0b10*/  ISETP.NE.AND.EX P0, PT, R3, RZ, PT, P0 ;  /* 0x000000ff0300720c */ /* 0x000fda0003f05300 */
[----:B------:R-:W-:Y:S05]  /*0b20*/  @!P0 BRA `(.L_x_6) ;  /* 0x0000000000088947 */ /* 0x000fea0003800000 */
[----:B------:R0:W5:Y:S01]  /*0b30*/  LD.E R14, desc[UR24][R2.64] ;  /* 0x00000018020e7980 */ /* 0x000162000c101900 */
[----:B------:R-:W-:Y:S05]  /*0b40*/  BRA `(.L_x_7) ;  /* 0x0000000000207947 */ /* 0x000fea0003800000 */
.L_x_6:
[----:B------:R-:W-:Y:S02]  /*0b50*/  ULDC.64 UR4, c[0x0][0x588] ;  /* 0x0001620000047ab9 */ /* 0x000fe40000000a00 */
[----:B------:R-:W-:-:S04]  /*0b60*/  ISETP.NE.U32.AND P0, PT, RZ, UR4, PT ;  /* 0x00000004ff007c0c */ /* 0x000fc8000bf05070 */
[----:B------:R-:W-:-:S13]  /*0b70*/  ISETP.NE.AND.EX P0, PT, RZ, UR5, PT, P0 ;  /* 0x00000005ff007c0c */ /* 0x000fda000bf05300 */
[----:B------:R-:W-:Y:S05]  /*0b80*/  @!P0 BRA `(.L_x_8) ;  /* 0x00000000000c8947 */ /* 0x000fea0003800000 */
[----:B------:R-:W0:Y:S02]  /*0b90*/  LDC.64 R14, c[0x0][0x588] ;  /* 0x00016200ff0e7b82 */ /* 0x000e240000000a00 */
[----:B0-----:R1:W5:Y:S01]  /*0ba0*/  LDG.E R14, desc[UR24][R14.64] ;  /* 0x000000180e0e7981 */ /* 0x001362000c1e1900 */
[----:B------:R-:W-:Y:S05]  /*0bb0*/  BRA `(.L_x_7) ;  /* 0x0000000000047947 */ /* 0x000fea0003800000 */
.L_x_8:
[----:B------:R-:W2:Y:S02]  /*0bc0*/  LDC R14, c[0x0][0x580] ;  /* 0x00016000ff0e7b82 */ /* 0x000ea40000000800 */
.L_x_7:
[----:B------:R-:W-:Y:S02]  /*0bd0*/  ULDC.64 UR4, c[0x0][0x5a0] ;  /* 0x0001680000047ab9 */ /* 0x000fe40000000a00 */
[----:B------:R-:W-:-:S04]  /*0be0*/  ISETP.NE.U32.AND P0, PT, RZ, UR4, PT ;  /* 0x00000004ff007c0c */ /* 0x000fc8000bf05070 */
[----:B------:R-:W-:-:S13]  /*0bf0*/  ISETP.NE.AND.EX P0, PT, RZ, UR5, PT, P0 ;  /* 0x00000005ff007c0c */ /* 0x000fda000bf05300 */
[----:B------:R-:W-:Y:S05]  /*0c00*/  @!P0 BRA `(.L_x_9) ;  /* 0x00000000001c8947 */ /* 0x000fea0003800000 */
[----:B0-----:R-:W0:Y:S02]  /*0c10*/  LDC.64 R2, c[0x0][0x5a0] ;  /* 0x00016800ff027b82 */ /* 0x001e240000000a00 */
[----:B0-----:R-:W3:Y:S02]  /*0c20*/  LDG.E.64 R2, desc[UR24][R2.64] ;  /* 0x0000001802027981 */ /* 0x001ee4000c1e1b00 */
[----:B---3--:R-:W-:-:S04]  /*0c30*/  ISETP.NE.U32.AND P0, PT, R2, RZ, PT ;  /* 0x000000ff0200720c */ /* 0x008fc80003f05070 */
[----:B------:R-:W-:-:S13]  /*0c40*/  ISETP.NE.AND.EX P0, PT, R3, RZ, PT, P0 ;  /* 0x000000ff0300720c */ /* 0x000fda0003f05300 */
[----:B------:R-:W-:Y:S05]  /*0c50*/  @!P0 BRA `(.L_x_9) ;  /* 0x0000000000088947 */ /* 0x000fea0003800000 */
[----:B-1----:R0:W5:Y:S01]  /*0c60*/  LD.E R15, desc[UR24][R2.64] ;  /* 0x00000018020f7980 */ /* 0x002162000c101900 */
[----:B------:R-:W-:Y:S05]  /*0c70*/  BRA `(.L_x_10) ;  /* 0x0000000000207947 */ /* 0x000fea0003800000 */
.L_x_9:
[----:B------:R-:W-:Y:S02]  /*0c80*/  ULDC.64 UR4, c[0x0][0x590] ;  /* 0x0001640000047ab9 */ /* 0x000fe40000000a00 */
[----:B------:R-:W-:-:S04]  /*0c90*/  ISETP.NE.U32.AND P0, PT, RZ, UR4, PT ;  /* 0x00000004ff007c0c */ /* 0x000fc8000bf05070 */
[----:B------:R-:W-:-:S13]  /*0ca0*/  ISETP.NE.AND.EX P0, PT, RZ, UR5, PT, P0 ;  /* 0x00000005ff007c0c */ /* 0x000fda000bf05300 */
[----:B------:R-:W-:Y:S05]  /*0cb0*/  @!P0 BRA `(.L_x_11) ;  /* 0x00000000000c8947 */ /* 0x000fea0003800000 */
[----:B0-----:R-:W1:Y:S02]  /*0cc0*/  LDC.64 R2, c[0x0][0x590] ;  /* 0x00016400ff027b82 */ /* 0x001e640000000a00 */
[----:B-1----:R1:W5:Y:S01]  /*0cd0*/  LDG.E R15, desc[UR24][R2.64] ;  /* 0x00000018020f7981 */ /* 0x002362000c1e1900 */
[----:B------:R-:W-:Y:S05]  /*0ce0*/  BRA `(.L_x_10) ;  /* 0x0000000000047947 */ /* 0x000fea0003800000 */
.L_x_11:
[----:B-1----:R-:W3:Y:S02]  /*0cf0*/  LDC R15, c[0x0][0x584] ;  /* 0x00016100ff0f7b82 */ /* 0x002ee40000000800 */
.L_x_10:
[----:B------:R-:W4:Y:S01]  /*0d00*/  LDC R0, c[0x0][0x65c] ;  /* 0x00019700ff007b82 */ /* 0x000f220000000800 */
[----:B------:R-:W-:Y:S01]  /*0d10*/  ULDC UR5, c[0x0][0x28c] ;  /* 0x0000a30000057ab9 */ /* 0x000fe20000000800 */
[----:B------:R-:W-:Y:S01]  /*0d20*/  ISETP.NE.AND P0, PT, R6, 0x2, PT ;  /* 0x000000020600780c */ /* 0x000fe20003f05270 */
[----:B------:R-:W-:Y:S01]  /*0d30*/  UIADD3 UR5, UR5, 0x7f, URZ ;  /* 0x0000007f05057890 */ /* 0x000fe2000fffe03f */
[----:B------:R-:W-:Y:S01]  /*0d40*/  IMAD.U32 R4, RZ, RZ, UR13 ;  /* 0x0000000dff047e24 */ /* 0x000fe2000f8e00ff */
[----:B------:R-:W-:Y:S01]  /*0d50*/  UMOV UR17, URZ ;  /* 0x0000003f00117c82 */ /* 0x000fe20008000000 */
[----:B------:R-:W-:Y:S01]  /*0d60*/  UMOV UR4, URZ ;  /* 0x0000003f00047c82 */ /* 0x000fe20008000000 */
[----:B------:R-:W-:-:S04]  /*0d70*/  USHF.R.S32.HI UR8, URZ, 0x1f, UR5 ;  /* 0x0000001f3f087899 */ /* 0x000fc80008011405 */
[----:B------:R-:W-:Y:S01]  /*0d80*/  ULEA.HI UR8, UR8, UR5, URZ, 0x7 ;  /* 0x0000000508087291 */ /* 0x000fe2000f8f383f */
[----:B----4-:R-:W-:-:S13]  /*0d90*/  ISETP.NE.AND P3, PT, R0, 0x1, PT ;  /* 0x000000010000780c */ /* 0x010fda0003f65270 */
[----:B01----:R-:W0:Y:S01]  /*0da0*/  @P3 LDC R3, c[0x0][0x10] ;  /* 0x00000400ff033b82 */ /* 0x003e220000000800 */
[----:B------:R-:W-:Y:S02]  /*0db0*/  @P3 IMAD.MOV.U32 R17, RZ, RZ, RZ ;  /* 0x000000ffff113224 */ /* 0x000fe400078e00ff */
[----:B------:R-:W-:-:S05]  /*0dc0*/  @P3 IMAD.MOV.U32 R5, RZ, RZ, RZ ;  /* 0x000000ffff053224 */ /* 0x000fca00078e00ff */
[----:B------:R-:W1:Y:S01]  /*0dd0*/  @!P3 LDC R9, c[0x0][0xc] ;  /* 0x00000300ff09bb82 */ /* 0x000e620000000800 */
[----:B------:R-:W-:Y:S01]  /*0de0*/  ULDC UR6, c[0x0][0xc] ;  /* 0x0000030000067ab9 */ /* 0x000fe20000000800 */
[----:B------:R-:W-:Y:S02]  /*0df0*/  ULDC UR7, c[0x0][0x10] ;  /* 0x0000040000077ab9 */ /* 0x000fe40000000800 */
[----:B------:R-:W-:-:S04]  /*0e00*/  UIMAD.WIDE.U32 UR6, UR6, UR7, URZ ;  /* 0x00000007060672a5 */ /* 0x000fc8000f8e003f */
[----:B------:R-:W4:Y:S01]  /*0e10*/  LDC R8, c[0x0][0x14] ;  /* 0x00000500ff087b82 */ /* 0x000f220000000800 */
[----:B0-----:R-:W-:Y:S01]  /*0e20*/  @P3 IMAD.WIDE.U32 R2, R3, UR13, R16 ;  /* 0x0000000d03023c25 */ /* 0x001fe2000f8e0010 */
[----:B------:R-:W-:-:S03]  /*0e30*/  ULDC.64 UR12, c[0x0][0x650] ;  /* 0x00019400000c7ab9 */ /* 0x000fc60000000a00 */
[----:B------:R-:W-:Y:S02]  /*0e40*/  @P3 IMAD.IADD R3, R3, 0x1, R5 ;  /* 0x0000000103033824 */ /* 0x000fe400078e0205 */
[----:B------:R-:W-:Y:S02]  /*0e50*/  IMAD.MOV.U32 R5, RZ, RZ, RZ ;  /* 0x000000ffff057224 */ /* 0x000fe400078e00ff */
[----:B-1----:R-:W-:-:S04]  /*0e60*/  @!P3 IMAD.WIDE.U32 R4, R16, R9, R4 ;  /* 0x000000091004b225 */ /* 0x002fc800078e0004 */
[----:B------:R-:W-:Y:S02]  /*0e70*/  @!P3 IMAD.MOV.U32 R2, RZ, RZ, R4 ;  /* 0x000000ffff02b224 */ /* 0x000fe400078e0004 */
[C---:B----4-:R-:W-:Y:S02]  /*0e80*/  IMAD R21, R8.reuse, UR7, RZ ;  /* 0x0000000708157c24 */ /* 0x050fe4000f8e02ff */
[----:B------:R-:W-:Y:S01]  /*0e90*/  IMAD.WIDE.U32 R8, R8, UR6, RZ ;  /* 0x0000000608087c25 */ /* 0x000fe2000f8e00ff */
[----:B------:R-:W-:-:S03]  /*0ea0*/  USHF.R.S32.HI UR6, URZ, 0x7, UR8 ;  /* 0x000000073f067899 */ /* 0x000fc60008011408 */
[----:B------:R-:W-:Y:S02]  /*0eb0*/  @!P3 IMAD.MOV.U32 R3, RZ, RZ, R5 ;  /* 0x000000ffff03b224 */ /* 0x000fe400078e0005 */
[----:B------:R-:W-:Y:S01]  /*0ec0*/  IMAD.IADD R0, R9, 0x1, R21 ;  /* 0x0000000109007824 */ /* 0x000fe200078e0215 */
[----:B------:R-:W-:Y:S06]  /*0ed0*/  @P0 BRA `(.L_x_12) ;  /* 0x0000000000200947 */ /* 0x000fec0003800000 */
[----:B------:R-:W-:Y:S01]  /*0ee0*/  UISETP.GE.U32.AND UP0, UPT, UR6, 0xc, UPT ;  /* 0x0000000c0600788c */ /* 0x000fe2000bf06070 */
[----:B------:R-:W-:Y:S01]  /*0ef0*/  IADD3 R2, P0, R2, R8, RZ ;  /* 0x0000000802027210 */ /* 0x000fe20007f1e0ff */
[----:B------:R-:W-:-:S04]  /*0f00*/  UIMAD.WIDE.U32 UR4, UR6, -0x55555555, URZ ;  /* 0xaaaaaaab060478a5 */ /* 0x000fc8000f8e003f */
[----:B------:R-:W-:Y:S01]  /*0f10*/  USHF.R.U32.HI UR5, URZ, 0x3, UR5 ;  /* 0x000000033f057899 */ /* 0x000fe20008011605 */
[----:B------:R-:W-:Y:S02]  /*0f20*/  IMAD.X R3, R0, 0x1, R3, P0 ;  /* 0x0000000100037824 */ /* 0x000fe400000e0603 */
[----:B------:R-:W-:Y:S01]  /*0f30*/  UMOV UR4, URZ ;  /* 0x0000003f00047c82 */ /* 0x000fe20008000000 */
[----:B------:R-:W-:Y:S02]  /*0f40*/  UIMAD UR17, UR5, -0xc, UR6 ;  /* 0xfffffff4051178a4 */ /* 0x000fe4000f8e0206 */
[----:B------:R-:W-:-:S12]  /*0f50*/  @UP0 ULOP3.LUT UR4, UR5, 0x1, URZ, 0xc0, !UPT ;  /* 0x0000000105040892 */ /* 0x000fd8000f8ec03f */
.L_x_12:
[----:B------:R-:W-:Y:S01]  /*0f60*/  ISETP.GE.U32.AND P0, PT, R2, UR12, PT ;  /* 0x0000000c02007c0c */ /* 0x000fe2000bf06070 */
[----:B------:R-:W-:Y:S01]  /*0f70*/  IMAD.MOV.U32 R6, RZ, RZ, -0x1 ;  /* 0xffffffffff067424 */ /* 0x000fe200078e00ff */
[----:B------:R-:W-:Y:S01]  /*0f80*/  PRMT R20, RZ, 0x7610, R20 ;  /* 0x00007610ff147816 */ /* 0x000fe20000000014 */
[----:B------:R-:W-:Y:S01]  /*0f90*/  IMAD.MOV.U32 R5, RZ, RZ, -0x1 ;  /* 0xffffffffff057424 */ /* 0x000fe200078e00ff */
[----:B------:R-:W-:Y:S01]  /*0fa0*/  ISETP.GE.U32.AND.EX P0, PT, R3, UR13, PT, P0 ;  /* 0x0000000d03007c0c */ /* 0x000fe2000bf06100 */
[----:B------:R-:W-:-:S12]  /*0fb0*/  IMAD.MOV.U32 R4, RZ, RZ, -0x1 ;  /* 0xffffffffff047424 */ /* 0x000fd800078e00ff */
[----:B------:R-:W-:Y:S05]  /*0fc0*/  @P0 BRA `(.L_x_13) ;  /* 0x0000000400240947 */ /* 0x000fea0003800000 */
[----:B------:R-:W0:Y:S01]  /*0fd0*/  LDC.64 R30, c[0x0][0x628] ;  /* 0x00018a00ff1e7b82 */ /* 0x000e220000000a00 */
[----:B------:R-:W-:Y:S02]  /*0fe0*/  IMAD.MOV.U32 R4, RZ, RZ, R2 ;  /* 0x000000ffff047224 */ /* 0x000fe400078e0002 */
[----:B------:R-:W-:-:S05]  /*0ff0*/  IMAD.MOV.U32 R5, RZ, RZ, R3 ;  /* 0x000000ffff057224 */ /* 0x000fca00078e0003 */
[----:B------:R-:W1:Y:S08]  /*1000*/  LDC R6, c[0x0][0x630] ;  /* 0x00018c00ff067b82 */ /* 0x000e700000000800 */
[----:B------:R-:W4:Y:S01]  /*1010*/  LDC.64 R32, c[0x0][0x620] ;  /* 0x00018800ff207b82 */ /* 0x000f220000000a00 */
[----:B0-----:R-:W-:-:S04]  /*1020*/  ISETP.NE.U32.AND P0, PT, R30, RZ, PT ;  /* 0x000000ff1e00720c */ /* 0x001fc80003f05070 */
[----:B------:R-:W-:-:S13]  /*1030*/  ISETP.NE.AND.EX P0, PT, R31, RZ, PT, P0 ;  /* 0x000000ff1f00720c */ /* 0x000fda0003f05300 */
[----:B-1--4-:R-:W-:Y:S05]  /*1040*/  @!P0 BRA `(.L_x_14) ;  /* 0x0000000000288947 */ /* 0x012fea0003800000 */
[----:B------:R-:W0:Y:S02]  /*1050*/  LDC R23, c[0x0][0x634] ;  /* 0x00018d00ff177b82 */ /* 0x000e240000000800 */
[----:B0-----:R-:W-:-:S05]  /*1060*/  IADD3 R23, P0, R2, R23, RZ ;  /* 0x0000001702177210 */ /* 0x001fca0007f1e0ff */
[----:B------:R-:W-:-:S04]  /*1070*/  IMAD.X R29, RZ, RZ, R3, P0 ;  /* 0x000000ffff1d7224 */ /* 0x000fc800000e0603 */
[----:B------:R-:W-:-:S04]  /*1080*/  IMAD.WIDE.U32 R4, R29, R30, RZ ;  /* 0x0000001e1d047225 */ /* 0x000fc800078e00ff */
[----:B------:R-:W-:-:S04]  /*1090*/  IMAD.WIDE.U32 R20, P0, R23, R31, R4 ;  /* 0x0000001f17147225 */ /* 0x000fc80007800004 */
[----:B------:R-:W-:-:S04]  /*10a0*/  IMAD.WIDE.U32 R4, R23, R30, RZ ;  /* 0x0000001e17047225 */ /* 0x000fc800078e00ff */
[----:B------:R-:W-:Y:S01]  /*10b0*/  IMAD.X R23, RZ, RZ, RZ, P0 ;  /* 0x000000ffff177224 */ /* 0x000fe200000e06ff */
[----:B------:R-:W-:Y:S01]  /*10c0*/  IADD3 RZ, P0, R5, R20, RZ ;  /* 0x0000001405ff7210 */ /* 0x000fe20007f1e0ff */
[----:B------:R-:W-:-:S04]  /*10d0*/  IMAD.MOV.U32 R22, RZ, RZ, R21 ;  /* 0x000000ffff167224 */ /* 0x000fc800078e0015 */
[----:B------:R-:W-:-:S08]  /*10e0*/  IMAD.WIDE.U32.X R4, R29, R31, R22, P0 ;  /* 0x0000001f1d047225 */ /* 0x000fd000000e0416 */
.L_x_14:
[----:B------:R-:W0:Y:S01]  /*10f0*/  LDC.64 R34, c[0x0][0x640] ;  /* 0x00019000ff227b82 */ /* 0x000e220000000a00 */
[-CC-:B------:R-:W-:Y:S01]  /*1100*/  SHF.R.U64 R36, R4, R6.reuse, R5.reuse ;  /* 0x0000000604247219 */ /* 0x180fe20000001205 */
[----:B------:R-:W-:Y:S01]  /*1110*/  IMAD.MOV.U32 R39, RZ, RZ, 0x1 ;  /* 0x00000001ff277424 */ /* 0x000fe200078e00ff */
[----:B------:R-:W-:Y:S02]  /*1120*/  SHF.R.U32.HI R4, RZ, R6, R5 ;  /* 0x00000006ff047219 */ /* 0x000fe40000011605 */
[----:B------:R-:W-:-:S03]  /*1130*/  IADD3 R21, P0, RZ, -R36, RZ ;  /* 0x80000024ff157210 */ /* 0x000fc60007f1e0ff */
[----:B------:R-:W1:Y:S02]  /*1140*/  LDC R20, c[0x0][0x618] ;  /* 0x00018600ff147b82 */ /* 0x000e640000000800 */
[----:B------:R-:W-:-:S04]  /*1150*/  IMAD.X R5, RZ, RZ, ~R4, P0 ;  /* 0x000000ffff057224 */ /* 0x000fc800000e0e04 */
[-C--:B------:R-:W-:Y:S02]  /*1160*/  IMAD R6, R5, R32.reuse, RZ ;  /* 0x0000002005067224 */ /* 0x080fe400078e02ff */
[----:B------:R-:W4:Y:S01]  /*1170*/  LDC R23, c[0x0][0x608] ;  /* 0x00018200ff177b82 */ /* 0x000f220000000800 */
[----:B------:R-:W-:-:S04]  /*1180*/  IMAD.WIDE.U32 R4, R21, R32, R2 ;  /* 0x0000002015047225 */ /* 0x000fc800078e0002 */
[----:B------:R-:W-:-:S03]  /*1190*/  IMAD R21, R21, R33, R6 ;  /* 0x0000002115157224 */ /* 0x000fc600078e0206 */
[----:B------:R-:W2:Y:S01]  /*11a0*/  LDC R26, c[0x0][0x658] ;  /* 0x00019600ff1a7b82 */ /* 0x000ea20000000800 */
[----:B------:R-:W-:Y:S01]  /*11b0*/  IMAD.IADD R5, R5, 0x1, R21 ;  /* 0x0000000105057824 */ /* 0x000fe200078e0215 */
[----:B0-----:R-:W-:Y:S01]  /*11c0*/  ISETP.NE.U32.AND P0, PT, R34, RZ, PT ;  /* 0x000000ff2200720c */ /* 0x001fe20003f05070 */
[----:B------:R-:W-:-:S03]  /*11d0*/  IMAD.MOV.U32 R21, RZ, RZ, -0x1 ;  /* 0xffffffffff157424 */ /* 0x000fc600078e00ff */
[----:B------:R-:W-:Y:S02]  /*11e0*/  ISETP.NE.AND.EX P0, PT, R35, RZ, PT, P0 ;  /* 0x000000ff2300720c */ /* 0x000fe40003f05300 */
[----:B------:R-:W0:Y:S01]  /*11f0*/  LDC R33, c[0x0][0x600] ;  /* 0x00018000ff217b82 */ /* 0x000e220000000800 */
[-CC-:B-1----:R-:W-:Y:S02]  /*1200*/  SHF.R.U64 R31, R4, R20.reuse, R5.reuse ;  /* 0x00000014041f7219 */ /* 0x182fe40000001205 */
[----:B------:R-:W-:-:S05]  /*1210*/  SHF.R.U32.HI R4, RZ, R20, R5 ;  /* 0x00000014ff047219 */ /* 0x000fca0000011605 */
[----:B------:R-:W1:Y:S01]  /*1220*/  LDC R28, c[0x0][0x648] ;  /* 0x00019200ff1c7b82 */ /* 0x000e620000000800 */
[-CC-:B----4-:R-:W-:Y:S02]  /*1230*/  SHF.R.U64 R41, R31, R23.reuse, R4.reuse ;  /* 0x000000171f297219 */ /* 0x190fe40000001204 */
[----:B------:R-:W-:-:S05]  /*1240*/  SHF.R.U32.HI R5, RZ, R23, R4 ;  /* 0x00000017ff057219 */ /* 0x000fca0000011604 */
[----:B------:R-:W4:Y:S01]  /*1250*/  LDC R37, c[0x0][0x638] ;  /* 0x00018e00ff257b82 */ /* 0x000f220000000800 */
[-C--:B--2---:R-:W-:Y:S02]  /*1260*/  SHF.L.U32 R4, R21, R26.reuse, RZ ;  /* 0x0000001a15047219 */ /* 0x084fe400000006ff */
[--C-:B------:R-:W-:Y:S02]  /*1270*/  SHF.R.U64 R32, R41, R26, R5.reuse ;  /* 0x0000001a29207219 */ /* 0x100fe40000001205 */
[----:B------:R-:W-:Y:S02]  /*1280*/  LOP3.LUT R6, RZ, R4, RZ, 0x33, !PT ;  /* 0x00000004ff067212 */ /* 0x000fe400078e33ff */
[----:B------:R-:W-:Y:S01]  /*1290*/  SHF.R.U32.HI R5, RZ, R26, R5 ;  /* 0x0000001aff057219 */ /* 0x000fe20000011605 */
[----:B------:R-:W2:Y:S01]  /*12a0*/  LDC R30, c[0x0][0x610] ;  /* 0x00018400ff1e7b82 */ /* 0x000ea20000000800 */
[----:B------:R-:W-:Y:S01]  /*12b0*/  IMAD.MOV.U32 R4, RZ, RZ, R32 ;  /* 0x000000ffff047224 */ /* 0x000fe200078e0020 */
[----:B------:R-:W-:Y:S06]  /*12c0*/  @!P0 BRA `(.L_x_15) ;  /* 0x0000000000288947 */ /* 0x000fec0003800000 */
[----:B------:R-:W3:Y:S02]  /*12d0*/  LDC R23, c[0x0][0x64c] ;  /* 0x00019300ff177b82 */ /* 0x000ee40000000800 */
[----:B---3--:R-:W-:-:S05]  /*12e0*/  IADD3 R23, P0, R32, R23, RZ ;  /* 0x0000001720177210 */ /* 0x008fca0007f1e0ff */
        /* <DEDUP_REMOVED lines=8> */
.L_x_15:
[----:B-1----:R-:W-:Y:S01]  /*1370*/  SHF.R.U64 R17, R4, R28, R5 ;  /* 0x0000001c04117219 */ /* 0x002fe20000001205 */
[----:B------:R-:W-:Y:S01]  /*1380*/  @P3 IMAD R25, R27, R24, R16 ;  /* 0x000000181b193224 */ /* 0x000fe200078e0210 */
[----:B------:R-:W-:Y:S02]  /*1390*/  SHF.L.U32 R4, R39, R26, RZ ;  /* 0x0000001a27047219 */ /* 0x000fe400000006ff */
[----:B------:R-:W-:Y:S01]  /*13a0*/  LOP3.LUT R5, R41, R6, RZ, 0xc0, !PT ;  /* 0x0000000629057212 */ /* 0x000fe200078ec0ff */
[----:B0-----:R-:W-:Y:S02]  /*13b0*/  VIADD R6, R33, 0xffffffff ;  /* 0xffffffff21067836 */ /* 0x001fe40000000000 */
[----:B------:R-:W-:Y:S02]  /*13c0*/  IMAD.MOV R20, RZ, RZ, -R17 ;  /* 0x000000ffff147224 */ /* 0x000fe400078e0a11 */
[----:B------:R-:W-:Y:S01]  /*13d0*/  IMAD R16, R4, R17, R5 ;  /* 0x0000001104107224 */ /* 0x000fe200078e0205 */
[----:B------:R-:W-:Y:S01]  /*13e0*/  LOP3.LUT R17, R31, R6, RZ, 0xc0, !PT ;  /* 0x000000061f117212 */ /* 0x000fe200078ec0ff */
[----:B----4-:R-:W-:-:S02]  /*13f0*/  IMAD R4, R20, R37, R32 ;  /* 0x0000002514047224 */ /* 0x010fc400078e0220 */
[----:B--2---:R-:W-:Y:S02]  /*1400*/  IMAD R6, R16, R30, R25 ;  /* 0x0000001e10067224 */ /* 0x004fe400078e0219 */
[----:B------:R-:W-:Y:S02]  /*1410*/  IMAD R17, R4, R33, R17 ;  /* 0x0000002104117224 */ /* 0x000fe400078e0211 */
[----:B------:R-:W-:Y:S02]  /*1420*/  IMAD.MOV.U32 R20, RZ, RZ, 0x1 ;  /* 0x00000001ff147424 */ /* 0x000fe400078e00ff */
[----:B------:R-:W-:Y:S01]  /*1430*/  IMAD.MOV.U32 R4, RZ, RZ, R36 ;  /* 0x000000ffff047224 */ /* 0x000fe200078e0024 */
[----:B------:R-:W-:Y:S02]  /*1440*/  SEL R5, R17, R6, !P3 ;  /* 0x0000000611057207 */ /* 0x000fe40005800000 */
[----:B------:R-:W-:-:S07]  /*1450*/  SEL R6, R6, R17, !P3 ;  /* 0x0000001106067207 */ /* 0x000fce0005800000 */
.L_x_13:
[----:B------:R-:W-:Y:S05]  /*1460*/  @!P2 BRA `(.L_x_16) ;  /* 0x00000000000ca947 */ /* 0x000fea0003800000 */
[----:B------:R-:W-:Y:S01]  /*1470*/  UCGABAR_WAIT ;  /* 0x0000000000007dc7 */ /* 0x000fe20008000000 */
[----:B------:R-:W-:Y:S01]  /*1480*/  CCTL.IVALL ;  /* 0x00000000ff00798f */ /* 0x000fe20002000000 */
[----:B------:R-:W-:Y:S05]  /*1490*/  BRA `(.L_x_17) ;  /* 0x0000000000047947 */ /* 0x000fea0003800000 */
.L_x_16:
[----:B------:R-:W-:Y:S06]  /*14a0*/  BAR.SYNC.DEFER_BLOCKING 0x0 ;  /* 0x0000000000007b1d */ /* 0x000fec0000010000 */
.L_x_17:
[----:B------:R-:W-:Y:S05]  /*14b0*/  @!P4 BRA `(.L_x_18) ;  /* 0x000000580040c947 */ /* 0x000fea0003800000 */
[----:B------:R-:W-:-:S13]  /*14c0*/  ISETP.GT.U32.AND P0, PT, R38, 0x1, PT ;  /* 0x000000012600780c */ /* 0x000fda0003f04070 */
[----:B------:R-:W-:Y:S05]  /*14d0*/  @P0 EXIT ;  /* 0x000000000000094d */ /* 0x000fea0003800000 */
.L_x_19:
[----:B------:R-:W-:-:S08]  /*14e0*/  NOP ;  /* 0x0000000000007918 */ /* 0x000fd00000000000 */
[----:B------:R-:W0:Y:S02]  /*14f0*/  USETMAXREG.TRY_ALLOC.CTAPOOL UP0, 0xe8 ;  /* 0x000000e8000079c8 */ /* 0x000e240008000600 */
[----:B0-----:R-:W-:-:S13]  /*1500*/  PLOP3.LUT P0, PT, PT, PT, UP0, 0x80, 0x0 ;  /* 0x000000000000781c */ /* 0x001fda0003f0f008 */
[----:B------:R-:W-:Y:S05]  /*1510*/  @!P0 BRA `(.L_x_19) ;  /* 0xfffffffc00f08947 */ /* 0x000fea000383ffff */
[----:B------:R-:W-:-:S13]  /*1520*/  LOP3.LUT P0, RZ, R20, 0xff, RZ, 0xc0, !PT ;  /* 0x000000ff14ff7812 */ /* 0x000fda000780c0ff */
[----:B------:R-:W-:Y:S05]  /*1530*/  @!P0 EXIT ;  /* 0x000000000000894d */ /* 0x000fea0003800000 */
[----:B------:R-:W0:Y:S01]  /*1540*/  S2UR UR5, SR_CgaCtaId ;  /* 0x00000000000579c3 */ /* 0x000e220000008800 */
[CC--:B------:R-:W-:Y:S01]  /*1550*/  LEA.HI R11, R19.reuse, R10.reuse, RZ, 0x2 ;  /* 0x0000000a130b7211 */ /* 0x0c0fe200078f10ff */
[----:B------:R-:W-:Y:S01]  /*1560*/  UIADD3 UR9, UR11, -0x1, URZ ;  /* 0xffffffff0b097890 */ /* 0x000fe2000fffe03f */
[----:B------:R-:W-:Y:S01]  /*1570*/  LEA.HI R19, R19, R10, RZ, 0x5 ;  /* 0x0000000a13137211 */ /* 0x000fe200078f28ff */
[----:B------:R-:W-:Y:S01]  /*1580*/  UMOV UR8, 0x400 ;  /* 0x0000040000087882 */ /* 0x000fe20000000000 */
[--C-:B------:R-:W-:Y:S01]  /*1590*/  SHF.R.S32.HI R16, RZ, 0x2, R11.reuse ;  /* 0x00000002ff107819 */ /* 0x100fe2000001140b */
[----:B------:R-:W-:Y:S01]  /*15a0*/  UISETP.LT.AND UP0, UPT, UR6, 0x1, UPT ;  /* 0x000000010600788c */ /* 0x000fe2000bf01270 */
[----:B------:R-:W-:Y:S01]  /*15b0*/  SHF.R.S32.HI R17, RZ, 0x1f, R11 ;  /* 0x0000001fff117819 */ /* 0x000fe2000001140b */
[----:B------:R-:W-:Y:S01]  /*15c0*/  USHF.L.U32 UR7, UR6, 0x1, URZ ;  /* 0x0000000106077899 */ /* 0x000fe2000800063f */
[----:B------:R-:W-:Y:S01]  /*15d0*/  SHF.R.S32.HI R19, RZ, 0x5, R19 ;  /* 0x00000005ff137819 */ /* 0x000fe20000011413 */
[----:B------:R-:W-:Y:S01]  /*15e0*/  USEL UR10, UR6, 0x1, UP0 ;  /* 0x00000001060a7887 */ /* 0x000fe20008000000 */
[----:B------:R-:W-:Y:S01]  /*15f0*/  LEA.HI R17, R17, R16, RZ, 0x3 ;  /* 0x0000001011117211 */ /* 0x000fe200078f18ff */
[----:B------:R-:W-:Y:S01]  /*1600*/  UISETP.NE.AND UP0, UPT, UR9, URZ, UPT ;  /* 0x0000003f0900728c */ /* 0x000fe2000bf05270 */
[----:B------:R-:W-:Y:S01]  /*1610*/  LOP3.LUT R11, R11, 0xfffffffc, RZ, 0xc0, !PT ;  /* 0xfffffffc0b0b7812 */ /* 0x000fe200078ec0ff */
[----:B------:R-:W-:Y:S01]  /*1620*/  UIADD3 UR10, -UR10, UR6, URZ ;  /* 0x000000060a0a7290 */ /* 0x000fe2000fffe13f */
[----:B------:R-:W-:Y:S01]  /*1630*/  LOP3.LUT R17, R17, 0xfffffff8, RZ, 0xc0, !PT ;  /* 0xfffffff811117812 */ /* 0x000fe200078ec0ff */
[----:B------:R-:W-:Y:S01]  /*1640*/  USEL UR14, URZ, 0x1, UP0 ;  /* 0x000000013f0e7887 */ /* 0x000fe20008000000 */
[----:B------:R-:W-:Y:S01]  /*1650*/  LOP3.LUT R102, R7, 0x1, RZ, 0xfc, !PT ;  /* 0x0000000107667812 */ /* 0x000fe200078efcff */
[----:B------:R-:W-:-:S02]  /*1660*/  IMAD.IADD R20, R10, 0x1, -R11 ;  /* 0x000000010a147824 */ /* 0x000fc400078e0a0b */
[----:B------:R-:W-:Y:S02]  /*1670*/  IMAD.IADD R16, R16, 0x1, -R17 ;  /* 0x0000000110107824 */ /* 0x000fe400078e0a11 */
[----:B------:R-:W-:Y:S01]  /*1680*/  IMAD.U32 R103, RZ, RZ, UR14 ;  /* 0x0000000eff677e24 */ /* 0x000fe2000f8e00ff */
[----:B0-----:R-:W-:Y:S02]  /*1690*/  ULEA UR8, UR5, UR8, 0x18 ;  /* 0x0000000805087291 */ /* 0x001fe4000f8ec03f */
[--C-:B------:R-:W-:Y:S01]  /*16a0*/  SHF.R.S32.HI R17, RZ, 0x1f, R16.reuse ;  /* 0x0000001fff117819 */ /* 0x100fe20000011410 */
[----:B------:R-:W-:Y:S01]  /*16b0*/  USHF.L.U32 UR5, UR9, 0x3, URZ ;  /* 0x0000000309057899 */ /* 0x000fe2000800063f */
[C-C-:B------:R-:W-:Y:S01]  /*16c0*/  IMAD R21, R19.reuse, -0x10, -R16.reuse ;  /* 0xfffffff013157824 */ /* 0x140fe200078e0a10 */
[----:B------:R-:W-:Y:S02]  /*16d0*/  UIADD3 UR9, UR8, 0xd0, URZ ;  /* 0x000000d008097890 */ /* 0x000fe4000fffe03f */
[----:B------:R-:W-:Y:S01]  /*16e0*/  ULOP3.LUT UR5, UR5, 0x8, URZ, 0xc0, !UPT ;  /* 0x0000000805057892 */ /* 0x000fe2000f8ec03f */
[----:B------:R-:W-:Y:S01]  /*16f0*/  IMAD.WIDE R10, R19, 0x10, R16 ;  /* 0x00000010130a7825 */ /* 0x000fe200078e0210 */
[----:B------:R-:W-:-:S02]  /*1700*/  ULEA UR11, UR11, UR9, 0x3 ;  /* 0x000000090b0b7291 */ /* 0x000fc4000f8e183f */
[----:B------:R-:W-:Y:S02]  /*1710*/  ULOP3.LUT UR12, UR5, 0x8, URZ, 0x3c, !UPT ;  /* 0x00000008050c7892 */ /* 0x000fe4000f8e3c3f */
[----:B------:R-:W-:-:S03]  /*1720*/  ULOP3.LUT UR13, UR5, 0x18, URZ, 0x3c, !UPT ;  /* 0x00000018050d7892 */ /* 0x000fc6000f8e3c3f */
[----:B------:R-:W-:Y:S02]  /*1730*/  ULDC UR5, c[0x0][0x284] ;  /* 0x0000a10000057ab9 */ /* 0x000fe40000000800 */
[----:B------:R-:W-:-:S07]  /*1740*/  VIADD R21, R21, UR5 ;  /* 0x0000000515157c36 */ /* 0x000fce0008000000 */
.L_x_126:
[----:B------:R-:W-:Y:S01]  /*1750*/  SHF.L.U32 R16, R103, 0x1f, RZ ;  /* 0x0000001f67107819 */ /* 0x000fe200000006ff */
[----:B------:R-:W0:Y:S01]  /*1760*/  LDC R17, c[0x0][0x28c] ;  /* 0x0000a300ff117b82 */ /* 0x000e220000000800 */
[----:B------:R-:W-:Y:S01]  /*1770*/  UMOV UR5, URZ ;  /* 0x0000003f00057c82 */ /* 0x000fe20008000000 */
[----:B------:R-:W-:Y:S01]  /*1780*/  UMOV UR15, UR17 ;  /* 0x00000011000f7c82 */ /* 0x000fe20008000000 */
[----:B-1----:R-:W1:Y:S01]  /*1790*/  SYNCS.PHASECHK.TRANS64.TRYWAIT P0, [UR11+-0x8], R16 ;  /* 0xfffff810ff0075a7 */ /* 0x002e62000800014b */
[----:B0-----:R-:W-:Y:S01]  /*17a0*/  ISETP.GE.AND P1, PT, R17, 0x1, PT ;  /* 0x000000011100780c */ /* 0x001fe20003f26270 */
[----:B-1234-:R-:W-:-:S12]  /*17b0*/  @!P0 BRA `(.L_x_20) ;  /* 0x0000006800948947 */ /* 0x01efd80003800000 */
.L_x_156:
[----:B------:R-:W-:Y:S01]  /*17c0*/  UMOV UR16, URZ ;  /* 0x0000003f00107c82 */ /* 0x000fe20008000000 */
[----:B------:R-:W-:Y:S01]  /*17d0*/  UMOV UR18, URZ ;  /* 0x0000003f00127c82 */ /* 0x000fe20008000000 */
[----:B------:R-:W-:Y:S02]  /*17e0*/  CS2R R22, SRZ ;  /* 0x0000000000167805 */ /* 0x000fe4000001ff00 */
[----:B------:R-:W-:Y:S02]  /*17f0*/  CS2R R64, SRZ ;  /* 0x0000000000407805 */ /* 0x000fe4000001ff00 */
[----:B------:R-:W-:Y:S02]  /*1800*/  CS2R R66, SRZ ;  /* 0x0000000000427805 */ /* 0x000fe4000001ff00 */
[----:B------:R-:W-:Y:S02]  /*1810*/  CS2R R68, SRZ ;  /* 0x0000000000447805 */ /* 0x000fe4000001ff00 */
[----:B------:R-:W-:-:S02]  /*1820*/  CS2R R70, SRZ ;  /* 0x0000000000467805 */ /* 0x000fc4000001ff00 */
[----:B------:R-:W-:Y:S02]  /*1830*/  CS2R R72, SRZ ;  /* 0x0000000000487805 */ /* 0x000fe4000001ff00 */
        /* <DEDUP_REMOVED lines=13> */
[----:B------:R-:W-:Y:S01]  /*1910*/  CS2R R100, SRZ ;  /* 0x0000000000647805 */ /* 0x000fe2000001ff00 */
[----:B------:R-:W-:Y:S01]  /*1920*/  IMAD.U32 R104, RZ, RZ, UR4 ;  /* 0x00000004ff687e24 */ /* 0x000fe2000f8e00ff */
        /* <DEDUP_REMOVED lines=19> */
[----:B------:R-:W-:Y:S01]  /*1a60*/  CS2R R30, SRZ ;  /* 0x00000000001e7805 */ /* 0x000fe2000001ff00 */
[----:B------:R-:W-:Y:S06]  /*1a70*/  @!P1 BRA `(.L_x_21) ;  /* 0x0000000800d89947 */ /* 0x000fec0003800000 */
[----:B------:R-:W-:-:S13]  /*1a80*/  ISETP.NE.AND P1, PT, R102, 0x3, PT ;  /* 0x000000036600780c */ /* 0x000fda0003f25270 */
[----:B------:R-:W-:Y:S05]  /*1a90*/  @!P1 BRA `(.L_x_22) ;  /* 0x0000000000049947 */ /* 0x000fea0003800000 */
[----:B------:R-:W-:Y:S01]  /*1aa0*/  BPT.TRAP 0x1 ;  /* 0x000000040000795c */ /* 0x000fe20000300000 */
.L_x_22:
[----:B------:R-:W-:Y:S01]  /*1ab0*/  ULEA UR5, UR17, UR8, 0x3 ;  /* 0x0000000811057291 */ /* 0x000fe2000f8e183f */
[----:B0-----:R-:W-:-:S05]  /*1ac0*/  IMAD.U32 R16, RZ, RZ, UR4 ;  /* 0x00000004ff107e24 */ /* 0x001fca000f8e00ff */
[----:B------:R-:W-:-:S04]  /*1ad0*/  SHF.L.U32 R16, R16, 0x1f, RZ ;  /* 0x0000001f10107819 */ /* 0x000fc800000006ff */
[----:B------:R0:W1:Y:S01]  /*1ae0*/  SYNCS.PHASECHK.TRANS64.TRYWAIT P0, [UR5], R16 ;  /* 0x00000010ff0075a7 */ /* 0x0000620008000145 */
[----:B------:R-:W-:Y:S05]  /*1af0*/  @!P1 BRA `(.L_x_23) ;  /* 0x0000000000049947 */ /* 0x000fea0003800000 */
[----:B------:R-:W-:Y:S01]  /*1b00*/  BPT.TRAP 0x1 ;  /* 0x000000040000795c */ /* 0x000fe20000300000 */
.L_x_23:
[----:B-1----:R-:W-:Y:S05]  /*1b10*/  @P0 BRA `(.L_x_24) ;  /* 0x0000000000080947 */ /* 0x002fea0003800000 */
[----:B------:R-:W1:Y:S02]  /*1b20*/  SYNCS.PHASECHK.TRANS64.TRYWAIT P0, [UR5], R16 ;  /* 0x00000010ff0075a7 */ /* 0x000e640008000145 */
[----:B-1----:R-:W-:Y:S05]  /*1b30*/  @!P0 BRA `(.L_x_25) ;  /* 0x0000006400cc8947 */ /* 0x002fea0003800000 */
.L_x_24:
[----:B------:R-:W-:Y:S01]  /*1b40*/  UIADD3 UR14, UR8, 0x200, URZ ;  /* 0x00000200080e7890 */ /* 0x000fe2000fffe03f */
[----:B------:R-:W-:Y:S01]  /*1b50*/  WARPGROUP.ARRIVE ;  /* 0x00000000000079c5 */ /* 0x000fe20000000000 */
[----:B------:R-:W-:Y:S01]  /*1b60*/  UIADD3 UR5, UR8, 0x18200, URZ ;  /* 0x0001820008057890 */ /* 0x000fe2000fffe03f */
[----:B------:R-:W-:Y:S01]  /*1b70*/  CS2R R22, SRZ ;  /* 0x0000000000167805 */ /* 0x000fe2000001ff00 */
[----:B------:R-:W-:Y:S01]  /*1b80*/  USHF.R.U32.HI UR14, URZ, 0x4, UR14 ;  /* 0x000000043f0e7899 */ /* 0x000fe2000801160e */
[----:B------:R-:W-:Y:S01]  /*1b90*/  CS2R R64, SRZ ;  /* 0x0000000000407805 */ /* 0x000fe2000001ff00 */
[----:B------:R-:W-:Y:S01]  /*1ba0*/  USHF.R.U32.HI UR5, URZ, 0x4, UR5 ;  /* 0x000000043f057899 */ /* 0x000fe20008011605 */
[----:B------:R-:W-:Y:S01]  /*1bb0*/  CS2R R66, SRZ ;  /* 0x0000000000427805 */ /* 0x000fe2000001ff00 */
[----:B------:R-:W-:Y:S01]  /*1bc0*/  ULOP3.LUT UR14, UR14, 0x3fff, URZ, 0xc0, !UPT ;  /* 0x00003fff0e0e7892 */ /* 0x000fe2000f8ec03f */
[----:B------:R-:W-:Y:S01]  /*1bd0*/  CS2R R68, SRZ ;  /* 0x0000000000447805 */ /* 0x000fe2000001ff00 */
[----:B------:R-:W-:Y:S01]  /*1be0*/  ULOP3.LUT UR5, UR5, 0x3fff, URZ, 0xc0, !UPT ;  /* 0x00003fff05057892 */ /* 0x000fe2000f8ec03f */
[----:B------:R-:W-:Y:S01]  /*1bf0*/  CS2R R70, SRZ ;  /* 0x0000000000467805 */ /* 0x000fe2000001ff00 */
[----:B------:R-:W-:Y:S01]  /*1c00*/  ULOP3.LUT UR14, UR14, 0x10000, URZ, 0xfc, !UPT ;  /* 0x000100000e0e7892 */ /* 0x000fe2000f8efc3f */
[----:B------:R-:W-:Y:S01]  /*1c10*/  CS2R R72, SRZ ;  /* 0x0000000000487805 */ /* 0x000fe2000001ff00 */
[----:B------:R-:W-:Y:S01]  /*1c20*/  ULOP3.LUT UR5, UR5, 0x10000, URZ, 0xfc, !UPT ;  /* 0x0001000005057892 */ /* 0x000fe2000f8efc3f */
[----:B------:R-:W-:Y:S01]  /*1c30*/  CS2R R74, SRZ ;  /* 0x00000000004a7805 */ /* 0x000fe2000001ff00 */
[----:B------:R-:W-:Y:S01]  /*1c40*/  ULEA UR14, UR17, UR14, 0x9 ;  /* 0x0000000e110e7291 */ /* 0x000fe2000f8e483f */
[----:B------:R-:W-:Y:S01]  /*1c50*/  CS2R R76, SRZ ;  /* 0x00000000004c7805 */ /* 0x000fe2000001ff00 */
[----:B------:R-:W-:Y:S01]  /*1c60*/  UIMAD UR16, UR17, 0x280, UR5 ;  /* 0x00000280111078a4 */ /* 0x000fe2000f8e0205 */
[----:B------:R-:W-:Y:S01]  /*1c70*/  CS2R R78, SRZ ;  /* 0x00000000004e7805 */ /* 0x000fe2000001ff00 */
[----:B------:R-:W-:Y:S01]  /*1c80*/  UMOV UR21, 0x40000040 ;  /* 0x4000004000157882 */ /* 0x000fe20000000000 */
[----:B------:R-:W-:Y:S01]  /*1c90*/  UMOV UR23, 0x40000040 ;  /* 0x4000004000177882 */ /* 0x000fe20000000000 */
[----:B------:R-:W-:Y:S01]  /*1ca0*/  UIADD3 UR5, UR16, 0x80, URZ ;  /* 0x0000008010057890 */ /* 0x000fe2000fffe03f */
[----:B------:R-:W-:Y:S01]  /*1cb0*/  CS2R R80, SRZ ;  /* 0x0000000000507805 */ /* 0x000fe2000001ff00 */
[----:B------:R-:W-:Y:S01]  /*1cc0*/  UMOV UR20, UR14 ;  /* 0x0000000e00147c82 */ /* 0x000fe20008000000 */
[----:B------:R-:W-:Y:S01]  /*1cd0*/  UMOV UR22, UR16 ;  /* 0x0000001000167c82 */ /* 0x000fe20008000000 */
[----:B------:R-:W-:Y:S01]  /*1ce0*/  UIADD3 UR15, UR16, 0x100, URZ ;  /* 0x00000100100f7890 */ /* 0x000fe2000fffe03f */
[----:B------:R-:W-:Y:S01]  /*1cf0*/  QGMMA.64x16x32.F32.E4M3.E4M3 R56, gdesc[UR20], RZ, !UPT ;  /* 0x00200000143879f3 */ /* 0x000fe2000c7008ff */
[----:B------:R-:W-:Y:S01]  /*1d00*/  UMOV UR23, 0x40000040 ;  /* 0x4000004000177882 */ /* 0x000fe20000000000 */
        /* <DEDUP_REMOVED lines=15> */
[----:B------:R-:W-:Y:S01]  /*1e00*/  UIADD3 UR20, UR14, 0x2, URZ ;  /* 0x000000020e147890 */ /* 0x000fe2000fffe03f */
[----:B------:R-:W-:Y:S01]  /*1e10*/  CS2R R82, SRZ ;  /* 0x0000000000527805 */ /* 0x000fe2000001ff00 */
[----:B------:R-:W-:Y:S01]  /*1e20*/  UIADD3 UR22, UR16, 0x2, URZ ;  /* 0x0000000210167890 */ /* 0x000fe2000fffe03f */
[----:B------:R-:W-:Y:S01]  /*1e30*/  CS2R R84, SRZ ;  /* 0x0000000000547805 */ /* 0x000fe2000001ff00 */
[----:B------:R-:W-:Y:S01]  /*1e40*/  UMOV UR21, 0x40000040 ;  /* 0x4000004000157882 */ /* 0x000fe20000000000 */
[----:B------:R-:W-:Y:S01]  /*1e50*/  UMOV UR23, 0x40000040 ;  /* 0x4000004000177882 */ /* 0x000fe20000000000 */
[----:B------:R-:W-:-:S02]  /*1e60*/  CS2R R86, SRZ ;  /* 0x0000000000567805 */ /* 0x000fc4000001ff00 */
[----:B------:R-:W-:Y:S02]  /*1e70*/  CS2R R88, SRZ ;  /* 0x0000000000587805 */ /* 0x000fe4000001ff00 */
[----:B------:R-:W-:Y:S02]  /*1e80*/  CS2R R90, SRZ ;  /* 0x00000000005a7805 */ /* 0x000fe4000001ff00 */
[----:B------:R-:W-:Y:S02]  /*1e90*/  CS2R R92, SRZ ;  /* 0x00000000005c7805 */ /* 0x000fe4000001ff00 */
[----:B------:R-:W-:Y:S02]  /*1ea0*/  CS2R R94, SRZ ;  /* 0x00000000005e7805 */ /* 0x000fe4000001ff00 */
[----:B------:R-:W-:Y:S02]  /*1eb0*/  CS2R R96, SRZ ;  /* 0x0000000000607805 */ /* 0x000fe4000001ff00 */
[----:B------:R-:W-:-:S02]  /*1ec0*/  CS2R R98, SRZ ;  /* 0x0000000000627805 */ /* 0x000fc4000001ff00 */
[----:B------:R-:W-:Y:S01]  /*1ed0*/  CS2R R100, SRZ ;  /* 0x0000000000647805 */ /* 0x000fe2000001ff00 */
[----:B------:R-:W-:Y:S01]  /*1ee0*/  QGMMA.64x16x32.F32.E4M3.E4M3 R56, gdesc[UR20], R56 ;  /* 0x00200000143879f3 */ /* 0x000fe20008700838 */
[----:B------:R-:W-:Y:S01]  /*1ef0*/  UMOV UR22, UR5 ;  /* 0x0000000500167c82 */ /* 0x000fe20008000000 */
[----:B------:R-:W-:Y:S01]  /*1f00*/  UMOV UR23, 0x40000040 ;  /* 0x4000004000177882 */ /* 0x000fe20000000000 */
[----:B------:R-:W-:Y:S01]  /*1f10*/  UIADD3 UR5, UR16, 0x182, URZ ;  /* 0x0000018210057890 */ /* 0x000fe2000fffe03f */
[----:B------:R-:W-:Y:S01]  /*1f20*/  QGMMA.64x16x32.F32.E4M3.E4M3 R48, gdesc[UR20], R48 ;  /* 0x00200000143079f3 */ /* 0x000fe20008700830 */
[----:B------:R-:W-:Y:S01]  /*1f30*/  UMOV UR22, UR15 ;  /* 0x0000000f00167c82 */ /* 0x000fe20008000000 */
[----:B------:R-:W-:Y:S01]  /*1f40*/  UMOV UR23, 0x40000040 ;  /* 0x4000004000177882 */ /* 0x000fe20000000000 */
[----:B------:R-:W-:Y:S01]  /*1f50*/  UIADD3 UR15, UR16, 0x202, URZ ;  /* 0x00000202100f7890 */ /* 0x000fe2000fffe03f */
[----:B------:R-:W-:Y:S01]  /*1f60*/  QGMMA.64x16x32.F32.E4M3.E4M3 R40, gdesc[UR20], R40 ;  /* 0x00200000142879f3 */ /* 0x000fe20008700828 */
[----:B------:R-:W-:Y:S01]  /*1f70*/  UMOV UR23, 0x40000040 ;  /* 0x4000004000177882 */ /* 0x000fe20000000000 */
[----:B------:R-:W-:Y:S01]  /*1f80*/  UMOV UR22, UR5 ;  /* 0x0000000500167c82 */ /* 0x000fe20008000000 */
[----:B------:R-:W-:Y:S01]  /*1f90*/  UIADD3 UR5, UR16, 0x84, URZ ;  /* 0x0000008410057890 */ /* 0x000fe2000fffe03f */
[----:B------:R-:W-:Y:S01]  /*1fa0*/  QGMMA.64x16x32.F32.E4M3.E4M3 R32, gdesc[UR20], R32 ;  /* 0x00200000142079f3 */ /* 0x000fe20008700820 */
[----:B------:R-:W-:Y:S01]  /*1fb0*/  UMOV UR23, 0x40000040 ;  /* 0x4000004000177882 */ /* 0x000fe20000000000 */
[----:B------:R-:W-:Y:S01]  /*1fc0*/  UMOV UR22, UR15 ;  /* 0x0000000f00167c82 */ /* 0x000fe20008000000 */
[----:B------:R-:W-:Y:S01]  /*1fd0*/  UIADD3 UR15, UR16, 0x104, URZ ;  /* 0x00000104100f7890 */ /* 0x000fe2000fffe03f */
[----:B------:R-:W-:Y:S01]  /*1fe0*/  QGMMA.64x16x32.F32.E4M3.E4M3 R24, gdesc[UR20], R24 ;  /* 0x00200000141879f3 */ /* 0x000fe20008700818 */
[----:B------:R-:W-:-:S02]  /*1ff0*/  UIADD3 UR20, UR14, 0x4, URZ ;  /* 0x000000040e147890 */ /* 0x000fc4000fffe03f */
[----:B------:R-:W-:Y:S01]  /*2000*/  UIADD3 UR22, UR16, 0x4, URZ ;  /* 0x0000000410167890 */ /* 0x000fe2000fffe03f */
[----:B------:R-:W-:Y:S01]  /*2010*/  UMOV UR21, 0x40000040 ;  /* 0x4000004000157882 */ /* 0x000fe20000000000 */
[----:B------:R-:W-:-:S07]  /*2020*/  UMOV UR23, 0x40000040 ;  /* 0x4000004000177882 */ /* 0x000fce0000000000 */
        /* <DEDUP_REMOVED lines=11> */
[----:B------:R-:W-:Y:S01]  /*20e0*/  UMOV UR5, 0x4 ;  /* 0x0000000400057882 */ /* 0x000fe20000000000 */
[----:B------:R-:W-:Y:S01]  /*20f0*/  QGMMA.64x16x32.F32.E4M3.E4M3 R32, gdesc[UR20], R32 ;  /* 0x00200000142079f3 */ /* 0x000fe20008700820 */
[----:B------:R-:W-:Y:S01]  /*2100*/  UMOV UR23, 0x40000040 ;  /* 0x4000004000177882 */ /* 0x000fe20000000000 */
[----:B------:R-:W-:Y:S01]  /*2110*/  UMOV UR22, UR15 ;  /* 0x0000000f00167c82 */ /* 0x000fe20008000000 */
[----:B------:R-:W-:Y:S01]  /*2120*/  UIADD3 UR15, UR16, 0x106, URZ ;  /* 0x00000106100f7890 */ /* 0x000fe2000fffe03f */
[----:B------:R-:W-:Y:S01]  /*2130*/  QGMMA.64x16x32.F32.E4M3.E4M3 R24, gdesc[UR20], R24 ;  /* 0x00200000141879f3 */ /* 0x000fe20008700818 */
[----:B------:R-:W-:-:S02]  /*2140*/  UIADD3 UR20, UR14, 0x6, URZ ;  /* 0x000000060e147890 */ /* 0x000fc4000fffe03f */
[----:B------:R-:W-:Y:S02]  /*2150*/  UIADD3 UR22, UR16, 0x6, URZ ;  /* 0x0000000610167890 */ /* 0x000fe4000fffe03f */
[----:B------:R-:W-:Y:S01]  /*2160*/  UIADD3 UR14, UR16, 0x86, URZ ;  /* 0x00000086100e7890 */ /* 0x000fe2000fffe03f */
[----:B------:R-:W-:Y:S01]  /*2170*/  UMOV UR21, 0x40000040 ;  /* 0x4000004000157882 */ /* 0x000fe20000000000 */
[----:B------:R-:W-:-:S05]  /*2180*/  UMOV UR23, 0x40000040 ;  /* 0x4000004000177882 */ /* 0x000fca0000000000 */
[----:B------:R-:W-:Y:S01]  /*2190*/  QGMMA.64x16x32.F32.E4M3.E4M3 R56, gdesc[UR20], R56 ;  /* 0x00200000143879f3 */ /* 0x000fe20008700838 */
[----:B------:R-:W-:Y:S01]  /*21a0*/  UMOV UR22, UR14 ;  /* 0x0000000e00167c82 */ /* 0x000fe20008000000 */
[----:B------:R-:W-:Y:S01]  /*21b0*/  UIADD3 UR14, UR16, 0x186, URZ ;  /* 0x00000186100e7890 */ /* 0x000fe2000fffe03f */
[----:B------:R-:W-:Y:S01]  /*21c0*/  UMOV UR23, 0x40000040 ;  /* 0x4000004000177882 */ /* 0x000fe20000000000 */
[----:B------:R-:W-:Y:S01]  /*21d0*/  UIADD3 UR16, UR16, 0x206, URZ ;  /* 0x0000020610107890 */ /* 0x000fe2000fffe03f */
[----:B------:R-:W-:Y:S01]  /*21e0*/  QGMMA.64x16x32.F32.E4M3.E4M3 R48, gdesc[UR20], R48 ;  /* 0x00200000143079f3 */ /* 0x000fe20008700830 */
[----:B------:R-:W-:Y:S01]  /*21f0*/  UMOV UR22, UR15 ;  /* 0x0000000f00167c82 */ /* 0x000fe20008000000 */
[----:B------:R-:W-:Y:S02]  /*2200*/  UMOV UR23, 0x40000040 ;  /* 0x4000004000177882 */ /* 0x000fe40000000000 */
[----:B------:R-:W-:Y:S01]  /*2210*/  QGMMA.64x16x32.F32.E4M3.E4M3 R40, gdesc[UR20], R40 ;  /* 0x00200000142879f3 */ /* 0x000fe20008700828 */
[----:B------:R-:W-:Y:S01]  /*2220*/  UMOV UR22, UR14 ;  /* 0x0000000e00167c82 */ /* 0x000fe20008000000 */
[----:B------:R-:W-:Y:S01]  /*2230*/  ULDC UR14, c[0x0][0x50c] ;  /* 0x00014300000e7ab9 */ /* 0x000fe20000000800 */
[----:B------:R-:W-:Y:S01]  /*2240*/  UMOV UR23, 0x40000040 ;  /* 0x4000004000177882 */ /* 0x000fe20000000000 */
[----:B------:R-:W-:Y:S01]  /*2250*/  UISETP.NE.AND UP0, UPT, UR14, 0x4, UPT ;  /* 0x000000040e00788c */ /* 0x000fe2000bf05270 */
[----:B------:R-:W-:Y:S01]  /*2260*/  QGMMA.64x16x32.F32.E4M3.E4M3 R32, gdesc[UR20], R32 ;  /* 0x00200000142079f3 */ /* 0x000fe20008700820 */
[----:B------:R-:W-:Y:S01]  /*2270*/  UMOV UR22, UR16 ;  /* 0x0000001000167c82 */ /* 0x000fe20008000000 */
[----:B------:R-:W-:Y:S01]  /*2280*/  UMOV UR23, 0x40000040 ;  /* 0x4000004000177882 */ /* 0x000fe20000000000 */
[----:B------:R-:W-:Y:S01]  /*2290*/  USEL UR16, URZ, 0x1, UP0 ;  /* 0x000000013f107887 */ /* 0x000fe20008000000 */
[----:B------:R-:W-:Y:S05]  /*22a0*/  QGMMA.64x16x32.F32.E4M3.E4M3 R24, gdesc[UR20], R24, gsb0 ;  /* 0x00200000141879f3 */ /* 0x000fea0008000818 */
[----:B------:R-:W-:-:S13]  /*22b0*/  ISETP.NE.AND P0, PT, RZ, UR16, PT ;  /* 0x00000010ff007c0c */ /* 0x000fda000bf05270 */
[----:B------:R-:W-:Y:S05]  /*22c0*/  @!P0 BRA `(.L_x_26) ;  /* 0x0000000000a88947 */ /* 0x000fea0003800000 */
[----:B------:R-:W-:Y:S02]  /*22d0*/  WARPGROUP.DEPBAR.LE gsb0, 0x0 ;  /* 0x00008000000079c5 */ /* 0x000fe40000010000 */
[----:B------:R-:W-:-:S01]  /*22e0*/  FADD R101, RZ, R56 ;  /* 0x00000038ff657221 */ /* 0x000fc20000000000 */
[----:B------:R-:W-:Y:S01]  /*22f0*/  FADD R100, RZ, R57 ;  /* 0x00000039ff647221 */ /* 0x000fe20000000000 */
        /* <DEDUP_REMOVED lines=38> */
[----:B------:R-:W-:-:S06]  /*2560*/  UMOV UR5, URZ ;  /* 0x0000003f00057c82 */ /* 0x000fcc0008000000 */
.L_x_26:
[----:B------:R-:W-:Y:S01]  /*2570*/  UIADD3 UR15, UR17, 0x1, URZ ;  /* 0x00000001110f7890 */ /* 0x000fe2000fffe03f */
[----:B------:R-:W-:-:S03]  /*2580*/  UMOV UR18, 0x1 ;  /* 0x0000000100127882 */ /* 0x000fc60000000000 */
[----:B------:R-:W-:-:S04]  /*2590*/  UISETP.NE.AND UP0, UPT, UR15, 0xc, UPT ;  /* 0x0000000c0f00788c */ /* 0x000fc8000bf05270 */
[----:B------:R-:W-:Y:S02]  /*25a0*/  USEL UR14, URZ, 0x1, UP0 ;  /* 0x000000013f0e7887 */ /* 0x000fe40008000000 */
[----:B------:R-:W-:Y:S02]  /*25b0*/  USEL UR15, UR15, URZ, UP0 ;  /* 0x0000003f0f0f7287 */ /* 0x000fe40008000000 */
[----:B------:R-:W-:-:S06]  /*25c0*/  ULOP3.LUT UR14, UR4, UR14, URZ, 0x3c, !UPT ;  /* 0x0000000e040e7292 */ /* 0x000fcc000f8e3c3f */
[----:B------:R-:W-:-:S07]  /*25d0*/  IMAD.U32 R104, RZ, RZ, UR14 ;  /* 0x0000000eff687e24 */ /* 0x000fce000f8e00ff */
.L_x_21:
[----:B------:R-:W-:-:S06]  /*25e0*/  UISETP.GE.AND UP0, UPT, UR10, 0x1, UPT ;  /* 0x000000010a00788c */ /* 0x000fcc000bf06270 */
[----:B------:R-:W-:-:S13]  /*25f0*/  PLOP3.LUT P0, PT, PT, PT, UP0, 0x80, 0x0 ;  /* 0x000000000000781c */ /* 0x000fda0003f0f008 */
[----:B------:R-:W-:Y:S05]  /*2600*/  @!P0 BRA `(.L_x_27) ;  /* 0x0000000800d88947 */ /* 0x000fea0003800000 */
[----:B01----:R-:W-:Y:S01]  /*2610*/  IMAD.U32 R16, RZ, RZ, UR10 ;  /* 0x0000000aff107e24 */ /* 0x003fe2000f8e00ff */
[----:B------:R-:W-:Y:S01]  /*2620*/  ULDC UR14, c[0x0][0x50c] ;  /* 0x00014300000e7ab9 */ /* 0x000fe20000000800 */
[----:B------:R-:W-:-:S07]  /*2630*/  IMAD.U32 R17, RZ, RZ, UR17 ;  /* 0x00000011ff117e24 */ /* 0x000fce000f8e00ff */
.L_x_35:
[----:B------:R-:W-:-:S13]  /*2640*/  ISETP.NE.AND P1, PT, R102, 0x3, PT ;  /* 0x000000036600780c */ /* 0x000fda0003f25270 */
[----:B------:R-:W-:Y:S05]  /*2650*/  @!P1 BRA `(.L_x_28) ;  /* 0x0000000000049947 */ /* 0x000fea0003800000 */
[----:B------:R-:W-:Y:S01]  /*2660*/  BPT.TRAP 0x1 ;  /* 0x000000040000795c */ /* 0x000fe20000300000 */
.L_x_28:
[----:B------:R-:W-:Y:S01]  /*2670*/  ULEA UR19, UR15, UR8, 0x3 ;  /* 0x000000080f137291 */ /* 0x000fe2000f8e183f */
[----:B------:R-:W-:-:S08]  /*2680*/  SHF.L.U32 R18, R104, 0x1f, RZ ;  /* 0x0000001f68127819 */ /* 0x000fd000000006ff */
[----:B------:R0:W1:Y:S01]  /*2690*/  SYNCS.PHASECHK.TRANS64.TRYWAIT P0, [UR19], R18 ;  /* 0x00000012ff0075a7 */ /* 0x0000620008000153 */
[----:B------:R-:W-:Y:S05]  /*26a0*/  @!P1 BRA `(.L_x_29) ;  /* 0x0000000000049947 */ /* 0x000fea0003800000 */
[----:B------:R-:W-:Y:S01]  /*26b0*/  BPT.TRAP 0x1 ;  /* 0x000000040000795c */ /* 0x000fe20000300000 */
.L_x_29:
[----:B-1----:R-:W-:Y:S05]  /*26c0*/  @P0 BRA `(.L_x_30) ;  /* 0x0000000000080947 */ /* 0x002fea0003800000 */
[----:B------:R-:W1:Y:S02]  /*26d0*/  SYNCS.PHASECHK.TRANS64.TRYWAIT P0, [UR19], R18 ;  /* 0x00000012ff0075a7 */ /* 0x000e640008000153 */
[----:B-1----:R-:W-:Y:S05]  /*26e0*/  @!P0 BRA `(.L_x_31) ;  /* 0x0000005800f88947 */ /* 0x002fea0003800000 */
.L_x_30:
[----:B------:R-:W-:Y:S01]  /*26f0*/  UIADD3 UR19, UR8, 0x18200, URZ ;  /* 0x0001820008137890 */ /* 0x000fe2000fffe03f */
[----:B------:R-:W-:Y:S01]  /*2700*/  WARPGROUP.ARRIVE ;  /* 0x00000000000079c5 */ /* 0x000fe20000000000 */
[----:B------:R-:W-:Y:S02]  /*2710*/  UIADD3 UR20, UR8, 0x200, URZ ;  /* 0x0000020008147890 */ /* 0x000fe4000fffe03f */
[----:B------:R-:W-:Y:S02]  /*2720*/  USHF.R.U32.HI UR19, URZ, 0x4, UR19 ;  /* 0x000000043f137899 */ /* 0x000fe40008011613 */
[----:B------:R-:W-:Y:S02]  /*2730*/  USHF.R.U32.HI UR20, URZ, 0x4, UR20 ;  /* 0x000000043f147899 */ /* 0x000fe40008011614 */
[----:B------:R-:W-:Y:S02]  /*2740*/  UISETP.NE.AND UP0, UPT, UR16, URZ, UPT ;  /* 0x0000003f1000728c */ /* 0x000fe4000bf05270 */
[----:B------:R-:W-:-:S02]  /*2750*/  ULOP3.LUT UR19, UR19, 0x3fff, URZ, 0xc0, !UPT ;  /* 0x00003fff13137892 */ /* 0x000fc4000f8ec03f */
[----:B------:R-:W-:Y:S02]  /*2760*/  ULOP3.LUT UR20, UR20, 0x3fff, URZ, 0xc0, !UPT ;  /* 0x00003fff14147892 */ /* 0x000fe4000f8ec03f */
[----:B------:R-:W-:Y:S02]  /*2770*/  USEL UR18, UR18, URZ, !UP0 ;  /* 0x0000003f12127287 */ /* 0x000fe4000c000000 */
[----:B------:R-:W-:Y:S02]  /*2780*/  ULOP3.LUT UR16, UR19, 0x10000, URZ, 0xfc, !UPT ;  /* 0x0001000013107892 */ /* 0x000fe4000f8efc3f */
[----:B------:R-:W-:Y:S02]  /*2790*/  ULOP3.LUT UR20, UR20, 0x10000, URZ, 0xfc, !UPT ;  /* 0x0001000014147892 */ /* 0x000fe4000f8efc3f */
[----:B------:R-:W-:Y:S02]  /*27a0*/  UISETP.NE.U32.AND UP0, UPT, UR18, URZ, UPT ;  /* 0x0000003f1200728c */ /* 0x000fe4000bf05070 */
[----:B------:R-:W-:-:S02]  /*27b0*/  UIMAD UR16, UR15, 0x280, UR16 ;  /* 0x000002800f1078a4 */ /* 0x000fc4000f8e0210 */
[----:B------:R-:W-:Y:S02]  /*27c0*/  ULEA UR18, UR15, UR20, 0x9 ;  /* 0x000000140f127291 */ /* 0x000fe4000f8e483f */
[----:B------:R-:W-:Y:S02]  /*27d0*/  UIADD3 UR19, UR16, 0x80, URZ ;  /* 0x0000008010137890 */ /* 0x000fe4000fffe03f */
[----:B------:R-:W-:Y:S01]  /*27e0*/  UIADD3 UR26, UR16, 0x100, URZ ;  /* 0x00000100101a7890 */ /* 0x000fe2000fffe03f */
[----:B------:R-:W-:Y:S02]  /*27f0*/  UMOV UR21, 0x40000040 ;  /* 0x4000004000157882 */ /* 0x000fe40000000000 */
[----:B------:R-:W-:Y:S01]  /*2800*/  UMOV UR20, UR18 ;  /* 0x0000001200147c82 */ /* 0x000fe20008000000 */
[----:B------:R-:W-:Y:S01]  /*2810*/  UMOV UR22, UR16 ;  /* 0x0000001000167c82 */ /* 0x000fe20008000000 */
[----:B------:R-:W-:Y:S01]  /*2820*/  UMOV UR23, 0x40000040 ;  /* 0x4000004000177882 */ /* 0x000fe20000000000 */
[----:B------:R-:W-:Y:S01]  /*2830*/  UIADD3 UR27, UR16, 0x180, URZ ;  /* 0x00000180101b7890 */ /* 0x000fe2000fffe03f */
[----:B------:R-:W-:Y:S01]  /*2840*/  QGMMA.64x16x32.F32.E4M3.E4M3 R56, gdesc[UR20], R56, UP0 ;  /* 0x00200000143879f3 */ /* 0x000fe2000bf00838 */
        /* <DEDUP_REMOVED lines=16> */
[----:B------:R-:W-:-:S02]  /*2950*/  UIADD3 UR20, UR18, 0x2, URZ ;  /* 0x0000000212147890 */ /* 0x000fc4000fffe03f */
[----:B------:R-:W-:Y:S01]  /*2960*/  UIADD3 UR22, UR16, 0x2, URZ ;  /* 0x0000000210167890 */ /* 0x000fe2000fffe03f */
[----:B------:R-:W-:Y:S01]  /*2970*/  UMOV UR21, 0x40000040 ;  /* 0x4000004000157882 */ /* 0x000fe20000000000 */
[----:B------:R-:W-:Y:S01]  /*2980*/  UMOV UR23, 0x40000040 ;  /* 0x4000004000177882 */ /* 0x000fe20000000000 */
[----:B------:R-:W-:-:S04]  /*2990*/  UIADD3 UR5, UR5, 0x4, URZ ;  /* 0x0000000405057890 */ /* 0x000fc8000fffe03f */
[----:B------:R-:W-:Y:S02]  /*29a0*/  UISETP.NE.AND UP0, UPT, UR5, UR14, UPT ;  /* 0x0000000e0500728c */ /* 0x000fe4000bf05270 */
        /* <DEDUP_REMOVED lines=31> */
[----:B------:R-:W-:-:S02]  /*2ba0*/  UMOV UR23, 0x40000040 ;  /* 0x4000004000177882 */ /* 0x000fc40000000000 */
[----:B------:R-:W-:Y:S01]  /*2bb0*/  QGMMA.64x16x32.F32.E4M3.E4M3 R32, gdesc[UR20], R32 ;  /* 0x00200000142079f3 */ /* 0x000fe20008700820 */
[----:B------:R-:W-:Y:S01]  /*2bc0*/  UMOV UR22, UR19 ;  /* 0x0000001300167c82 */ /* 0x000fe20008000000 */
[----:B------:R-:W-:Y:S01]  /*2bd0*/  UMOV UR23, 0x40000040 ;  /* 0x4000004000177882 */ /* 0x000fe20000000000 */
[----:B------:R-:W-:Y:S01]  /*2be0*/  UIADD3 UR19, UR16, 0x106, URZ ;  /* 0x0000010610137890 */ /* 0x000fe2000fffe03f */
[----:B------:R-:W-:Y:S01]  /*2bf0*/  QGMMA.64x16x32.F32.E4M3.E4M3 R24, gdesc[UR20], R24 ;  /* 0x00200000141879f3 */ /* 0x000fe20008700818 */
[----:B------:R-:W-:Y:S02]  /*2c00*/  UIADD3 UR20, UR18, 0x6, URZ ;  /* 0x0000000612147890 */ /* 0x000fe4000fffe03f */
[----:B------:R-:W-:Y:S02]  /*2c10*/  UIADD3 UR22, UR16, 0x6, URZ ;  /* 0x0000000610167890 */ /* 0x000fe4000fffe03f */
[----:B------:R-:W-:Y:S01]  /*2c20*/  UIADD3 UR18, UR16, 0x86, URZ ;  /* 0x0000008610127890 */ /* 0x000fe2000fffe03f */
[----:B------:R-:W-:Y:S01]  /*2c30*/  UMOV UR21, 0x40000040 ;  /* 0x4000004000157882 */ /* 0x000fe20000000000 */
[----:B------:R-:W-:Y:S01]  /*2c40*/  UMOV UR23, 0x40000040 ;  /* 0x4000004000177882 */ /* 0x000fe20000000000 */
[----:B------:R-:W-:-:S04]  /*2c50*/  UIADD3 UR16, UR16, 0x206, URZ ;  /* 0x0000020610107890 */ /* 0x000fc8000fffe03f */
[----:B------:R-:W-:Y:S01]  /*2c60*/  QGMMA.64x16x32.F32.E4M3.E4M3 R56, gdesc[UR20], R56 ;  /* 0x00200000143879f3 */ /* 0x000fe20008700838 */
[----:B------:R-:W-:Y:S01]  /*2c70*/  UMOV UR22, UR18 ;  /* 0x0000001200167c82 */ /* 0x000fe20008000000 */
[----:B------:R-:W-:Y:S02]  /*2c80*/  UMOV UR23, 0x40000040 ;  /* 0x4000004000177882 */ /* 0x000fe40000000000 */
[----:B------:R-:W-:Y:S01]  /*2c90*/  QGMMA.64x16x32.F32.E4M3.E4M3 R48, gdesc[UR20], R48 ;  /* 0x00200000143079f3 */ /* 0x000fe20008700830 */
[----:B------:R-:W-:Y:S01]  /*2ca0*/  UMOV UR22, UR19 ;  /* 0x0000001300167c82 */ /* 0x000fe20008000000 */
[----:B------:R-:W-:Y:S02]  /*2cb0*/  UMOV UR23, 0x40000040 ;  /* 0x4000004000177882 */ /* 0x000fe40000000000 */
[----:B------:R-:W-:Y:S01]  /*2cc0*/  QGMMA.64x16x32.F32.E4M3.E4M3 R40, gdesc[UR20], R40 ;  /* 0x00200000142879f3 */ /* 0x000fe20008700828 */
[----:B------:R-:W-:Y:S01]  /*2cd0*/  UMOV UR22, UR26 ;  /* 0x0000001a00167c82 */ /* 0x000fe20008000000 */
[----:B------:R-:W-:-:S02]  /*2ce0*/  UMOV UR23, 0x40000040 ;  /* 0x4000004000177882 */ /* 0x000fc40000000000 */
[----:B------:R-:W-:Y:S01]  /*2cf0*/  QGMMA.64x16x32.F32.E4M3.E4M3 R32, gdesc[UR20], R32 ;  /* 0x00200000142079f3 */ /* 0x000fe20008700820 */
[----:B------:R-:W-:Y:S01]  /*2d00*/  UMOV UR22, UR16 ;  /* 0x0000001000167c82 */ /* 0x000fe20008000000 */
[----:B------:R-:W-:Y:S01]  /*2d10*/  UMOV UR23, 0x40000040 ;  /* 0x4000004000177882 */ /* 0x000fe20000000000 */
[----:B------:R-:W-:Y:S01]  /*2d20*/  USEL UR16, URZ, 0x1, UP0 ;  /* 0x000000013f107887 */ /* 0x000fe20008000000 */
[----:B------:R-:W-:Y:S05]  /*2d30*/  QGMMA.64x16x32.F32.E4M3.E4M3 R24, gdesc[UR20], R24, gsb0 ;  /* 0x00200000141879f3 */ /* 0x000fea0008000818 */
[----:B------:R-:W-:Y:S01]  /*2d40*/  ISETP.NE.AND P0, PT, RZ, UR16, PT ;  /* 0x00000010ff007c0c */ /* 0x000fe2000bf05270 */
[----:B------:R-:W-:-:S12]  /*2d50*/  WARPGROUP.DEPBAR.LE gsb0, 0x1 ;  /* 0x00008000000079c5 */ /* 0x000fd80000010100 */
[----:B------:R-:W-:Y:S05]  /*2d60*/  @!P0 BRA `(.L_x_32) ;  /* 0x0000000000a88947 */ /* 0x000fea0003800000 */
[----:B------:R-:W-:Y:S02]  /*2d70*/  WARPGROUP.DEPBAR.LE gsb0, 0x0 ;  /* 0x00008000000079c5 */ /* 0x000fe40000010000 */
[----:B------:R-:W-:-:S01]  /*2d80*/  FADD R101, R56, R101 ;  /* 0x0000006538657221 */ /* 0x000fc20000000000 */
[----:B------:R-:W-:Y:S01]  /*2d90*/  FADD R100, R57, R100 ;  /* 0x0000006439647221 */ /* 0x000fe20000000000 */
        /* <DEDUP_REMOVED lines=38> */
[----:B------:R-:W-:-:S06]  /*3000*/  UMOV UR5, URZ ;  /* 0x0000003f00057c82 */ /* 0x000fcc0008000000 */
.L_x_32:
[----:B------:R-:W-:Y:S05]  /*3010*/  @!P1 BRA `(.L_x_33) ;  /* 0x0000000000049947 */ /* 0x000fea0003800000 */
[----:B------:R-:W-:Y:S01]  /*3020*/  BPT.TRAP 0x1 ;  /* 0x000000040000795c */ /* 0x000fe20000300000 */
.L_x_33:
[----:B------:R-:W-:-:S13]  /*3030*/  ISETP.NE.AND P0, PT, R13, RZ, PT ;  /* 0x000000ff0d00720c */ /* 0x000fda0003f05270 */
[----:B01----:R-:W-:-:S05]  /*3040*/  @P0 LEA R18, R17, UR8, 0x3 ;  /* 0x0000000811120c11 */ /* 0x003fca000f8e18ff */
[----:B------:R-:W-:-:S05]  /*3050*/  @P0 VIADD R19, R18, 0x60 ;  /* 0x0000006012130836 */ /* 0x000fca0000000000 */
[----:B------:R-:W-:-:S04]  /*3060*/  @P0 PRMT R19, R12, 0x654, R19 ;  /* 0x000006540c130816 */ /* 0x000fc80000000013 */
[----:B------:R0:W-:Y:S01]  /*3070*/  @P0 SYNCS.ARRIVE.TRANS64.RED.A1T0 RZ, [R19+URZ], RZ ;  /* 0x000000ff13ff09a7 */ /* 0x0001e2000810043f */
[----:B------:R-:W-:-:S13]  /*3080*/  ISETP.GT.U32.AND P0, PT, R7, 0x1, PT ;  /* 0x000000010700780c */ /* 0x000fda0003f04070 */
[----:B0-----:R-:W-:Y:S05]  /*3090*/  @P0 BRA `(.L_x_34) ;  /* 0x0000000000040947 */ /* 0x001fea0003800000 */
[----:B------:R-:W-:Y:S01]  /*30a0*/  BPT.TRAP 0x1 ;  /* 0x000000040000795c */ /* 0x000fe20000300000 */
.L_x_34:
[----:B------:R-:W-:Y:S01]  /*30b0*/  UIADD3 UR15, UR15, 0x1, URZ ;  /* 0x000000010f0f7890 */ /* 0x000fe2000fffe03f */
[C---:B------:R-:W-:Y:S01]  /*30c0*/  ISETP.GT.AND P1, PT, R16.reuse, 0x1, PT ;  /* 0x000000011000780c */ /* 0x040fe20003f24270 */
[----:B------:R-:W-:Y:S02]  /*30d0*/  VIADD R17, R17, 0x1 ;  /* 0x0000000111117836 */ /* 0x000fe40000000000 */
[----:B------:R-:W-:Y:S01]  /*30e0*/  UISETP.NE.AND UP0, UPT, UR15, 0xc, UPT ;  /* 0x0000000c0f00788c */ /* 0x000fe2000bf05270 */
[----:B------:R-:W-:Y:S02]  /*30f0*/  VIADD R16, R16, 0xffffffff ;  /* 0xffffffff10107836 */ /* 0x000fe40000000000 */
[C---:B------:R-:W-:Y:S01]  /*3100*/  ISETP.NE.AND P0, PT, R17.reuse, 0xc, PT ;  /* 0x0000000c1100780c */ /* 0x040fe20003f05270 */
[----:B------:R-:W-:Y:S02]  /*3110*/  USEL UR18, URZ, 0x1, UP0 ;  /* 0x000000013f127887 */ /* 0x000fe40008000000 */
[----:B------:R-:W-:Y:S01]  /*3120*/  USEL UR15, UR15, URZ, UP0 ;  /* 0x0000003f0f0f7287 */ /* 0x000fe20008000000 */
[----:B------:R-:W-:-:S03]  /*3130*/  SEL R17, R17, RZ, P0 ;  /* 0x000000ff11117207 */ /* 0x000fc60000000000 */
[----:B------:R-:W-:Y:S01]  /*3140*/  LOP3.LUT R104, R104, UR18, RZ, 0x3c, !PT ;  /* 0x0000001268687c12 */ /* 0x000fe2000f8e3cff */
[----:B------:R-:W-:Y:S01]  /*3150*/  UMOV UR18, 0x1 ;  /* 0x0000000100127882 */ /* 0x000fe20000000000 */
[----:B------:R-:W-:Y:S06]  /*3160*/  @P1 BRA `(.L_x_35) ;  /* 0xfffffff400341947 */ /* 0x000fec000383ffff */
.L_x_27:
[----:B------:R-:W-:Y:S01]  /*3170*/  UISETP.NE.AND UP0, UPT, UR5, URZ, UPT ;  /* 0x0000003f0500728c */ /* 0x000fe2000bf05270 */
[----:B01----:R-:W0:Y:S01]  /*3180*/  LDC R16, c[0x0][0x28c] ;  /* 0x0000a300ff107b82 */ /* 0x003e220000000800 */
[----:B------:R-:W-:Y:S02]  /*3190*/  IMAD.U32 R17, RZ, RZ, UR12 ;  /* 0x0000000cff117e24 */ /* 0x000fe4000f8e00ff */
[----:B------:R-:W-:-:S06]  /*31a0*/  USEL UR5, URZ, 0x1, !UP0 ;  /* 0x000000013f057887 */ /* 0x000fcc000c000000 */
[----:B------:R-:W-:-:S13]  /*31b0*/  ISETP.NE.AND P0, PT, RZ, UR5, PT ;  /* 0x00000005ff007c0c */ /* 0x000fda000bf05270 */
[----:B------:R-:W-:Y:S05]  /*31c0*/  @!P0 BRA `(.L_x_36) ;  /* 0x0000000000a48947 */ /* 0x000fea0003800000 */
[----:B------:R-:W-:Y:S02]  /*31d0*/  WARPGROUP.DEPBAR.LE gsb0, 0x0 ;  /* 0x00008000000079c5 */ /* 0x000fe40000010000 */
[----:B------:R-:W-:Y:S01]  /*31e0*/  FADD R101, R56, R101 ;  /* 0x0000006538657221 */ /* 0x000fe20000000000 */
        /* <DEDUP_REMOVED lines=38> */
[----:B------:R-:W-:-:S07]  /*3450*/  FADD R22, R22, R31 ;  /* 0x0000001f16167221 */ /* 0x000fce0000000000 */
.L_x_36:
[----:B0-----:R-:W-:Y:S01]  /*3460*/  ISETP.GE.AND P0, PT, R16, 0x1, PT ;  /* 0x000000011000780c */ /* 0x001fe20003f06270 */
[----:B------:R0:W-:Y:S01]  /*3470*/  SYNCS.ARRIVE.TRANS64.A1T0 RZ, [R17+UR9], RZ ;  /* 0x000000ff11ff79a7 */ /* 0x0001e20008100009 */
[----:B------:R-:W-:-:S11]  /*3480*/  WARPGROUP.DEPBAR.LE gsb0, 0x0 ;  /* 0x00008000000079c5 */ /* 0x000fd60000010000 */
[----:B------:R-:W-:Y:S05]  /*3490*/  @!P0 BRA `(.L_x_37) ;  /* 0x0000000000488947 */ /* 0x000fea0003800000 */
[----:B------:R-:W-:-:S13]  /*34a0*/  ISETP.NE.AND P0, PT, R102, 0x3, PT ;  /* 0x000000036600780c */ /* 0x000fda0003f05270 */
[----:B------:R-:W-:Y:S05]  /*34b0*/  @!P0 BRA `(.L_x_38) ;  /* 0x0000000000048947 */ /* 0x000fea0003800000 */
[----:B------:R-:W-:Y:S01]  /*34c0*/  BPT.TRAP 0x1 ;  /* 0x000000040000795c */ /* 0x000fe20000300000 */
.L_x_38:
[----:B------:R-:W-:-:S13]  /*34d0*/  ISETP.NE.AND P0, PT, R13, RZ, PT ;  /* 0x000000ff0d00720c */ /* 0x000fda0003f05270 */
[----:B------:R-:W-:-:S05]  /*34e0*/  VOTEU.ANY UP0, P0 ;  /* 0x00000000003f7886 */ /* 0x000fca0000000100 */
[----:B------:R-:W-:-:S06]  /*34f0*/  @UP0 UIADD3 UR5, UR10, UR17, URZ ;  /* 0x000000110a050290 */ /* 0x000fcc000fffe03f */
[----:B------:R-:W-:Y:S02]  /*3500*/  IMAD.U32 R16, RZ, RZ, UR5 ;  /* 0x00000005ff107e24 */ /* 0x000fe4000f8e00ff */
[----:B------:R-:W-:Y:S02]  /*3510*/  IMAD.U32 R19, RZ, RZ, UR5 ;  /* 0x00000005ff137e24 */ /* 0x000fe4000f8e00ff */
[----:B0-----:R-:W-:-:S05]  /*3520*/  @P0 IMAD.WIDE.U32 R16, R16, -0x55555555, RZ ;  /* 0xaaaaaaab10100825 */ /* 0x001fca00078e00ff */
[----:B------:R-:W-:-:S05]  /*3530*/  @P0 SHF.R.U32.HI R16, RZ, 0x3, R17 ;  /* 0x00000003ff100819 */ /* 0x000fca0000011611 */
[----:B------:R-:W-:-:S05]  /*3540*/  @P0 IMAD R16, R16, -0xc, R19 ;  /* 0xfffffff410100824 */ /* 0x000fca00078e0213 */
[----:B------:R-:W-:-:S05]  /*3550*/  @P0 LEA R16, R16, UR8, 0x3 ;  /* 0x0000000810100c11 */ /* 0x000fca000f8e18ff */
[----:B------:R-:W-:-:S05]  /*3560*/  @P0 VIADD R17, R16, 0x60 ;  /* 0x0000006010110836 */ /* 0x000fca0000000000 */
[----:B------:R-:W-:-:S04]  /*3570*/  @P0 PRMT R17, R12, 0x654, R17 ;  /* 0x000006540c110816 */ /* 0x000fc80000000011 */
[----:B------:R1:W-:Y:S01]  /*3580*/  @P0 SYNCS.ARRIVE.TRANS64.RED.A1T0 RZ, [R17+URZ], RZ ;  /* 0x000000ff11ff09a7 */ /* 0x0003e2000810043f */
[----:B------:R-:W-:-:S13]  /*3590*/  ISETP.GT.U32.AND P0, PT, R7, 0x1, PT ;  /* 0x000000010700780c */ /* 0x000fda0003f04070 */
[----:B-1----:R-:W-:Y:S05]  /*35a0*/  @P0 BRA `(.L_x_37) ;  /* 0x0000000000040947 */ /* 0x002fea0003800000 */
[----:B------:R-:W-:Y:S01]  /*35b0*/  BPT.TRAP 0x1 ;  /* 0x000000040000795c */ /* 0x000fe20000300000 */
.L_x_37:
[----:B------:R-:W-:Y:S01]  /*35c0*/  SHF.L.U32 R16, R103, 0x1f, RZ ;  /* 0x0000001f67107819 */ /* 0x000fe200000006ff */
[----:B------:R-:W-:Y:S01]  /*35d0*/  UIADD3 UR17, UR7, UR17, URZ ;  /* 0x0000001107117290 */ /* 0x000fe2000fffe03f */
[----:B------:R-:W1:Y:S01]  /*35e0*/  LDC R19, c[0x0][0x288] ;  /* 0x0000a200ff137b82 */ /* 0x000e620000000800 */
[----:B------:R-:W-:Y:S01]  /*35f0*/  UISETP.GE.U32.AND UP1, UPT, UR7, 0xc, UPT ;  /* 0x0000000c0700788c */ /* 0x000fe2000bf26070 */
[----:B------:R-:W-:Y:S01]  /*3600*/  IMAD.SHL.U32 R24, R20, 0x2, RZ ;  /* 0x0000000214187824 */ /* 0x000fe200078e00ff */
[----:B------:R-:W-:Y:S02]  /*3610*/  UISETP.GT.U32.AND UP0, UPT, UR17, 0xb, UPT ;  /* 0x0000000b1100788c */ /* 0x000fe4000bf04070 */
[----:B------:R-:W-:Y:S02]  /*3620*/  UIMAD.WIDE.U32 UR14, UR17, -0x55555555, URZ ;  /* 0xaaaaaaab110e78a5 */ /* 0x000fe4000f8e003f */
[----:B------:R-:W-:Y:S01]  /*3630*/  UISETP.LT.U32.AND UP0, UPT, UR7, 0xc, UP0 ;  /* 0x0000000c0700788c */ /* 0x000fe20008701070 */
[----:B------:R-:W4:Y:S01]  /*3640*/  SYNCS.PHASECHK.TRANS64.TRYWAIT P0, [UR11+0x8], R16 ;  /* 0x00000810ff0075a7 */ /* 0x000f22000800014b */
[----:B------:R-:W-:Y:S01]  /*3650*/  USHF.R.U32.HI UR14, URZ, 0x3, UR15 ;  /* 0x000000033f0e7899 */ /* 0x000fe2000801160f */
[----:B------:R-:W-:Y:S01]  /*3660*/  SHF.R.S32.HI R25, RZ, 0x1f, R24 ;  /* 0x0000001fff197819 */ /* 0x000fe20000011418 */
[----:B------:R-:W-:-:S02]  /*3670*/  USEL UR5, URZ, 0x1, !UP0 ;  /* 0x000000013f057887 */ /* 0x000fc4000c000000 */
[----:B------:R-:W-:Y:S02]  /*3680*/  UIMAD UR17, UR14, -0xc, UR17 ;  /* 0xfffffff40e1178a4 */ /* 0x000fe4000f8e0211 */
[----:B------:R-:W-:-:S04]  /*3690*/  ULOP3.LUT UR4, UR4, UR5, URZ, 0x3c, !UPT ;  /* 0x0000000504047292 */ /* 0x000fc8000f8e3c3f */
[----:B------:R-:W-:Y:S01]  /*36a0*/  @UP1 ULOP3.LUT UR4, UR4, 0x1, UR14, 0x78, !UPT ;  /* 0x0000000104041892 */ /* 0x000fe2000f8e780e */
[----:B-1--4-:R-:W-:Y:S11]  /*36b0*/  @!P0 BRA `(.L_x_39) ;  /* 0x0000004c001c8947 */ /* 0x012ff60003800000 */
.L_x_157:
[----:B------:R-:W-:Y:S01]  /*36c0*/  IMAD.SHL.U32 R26, R6, 0x40, RZ ;  /* 0x00000040061a7824 */ /* 0x000fe200078e00ff */
[----:B------:R-:W-:Y:S01]  /*36d0*/  ULDC UR5, c[0x0][0x284] ;  /* 0x0000a10000057ab9 */ /* 0x000fe20000000800 */
[----:B------:R-:W-:Y:S01]  /*36e0*/  IMAD R27, R5, 0x50, RZ ;  /* 0x00000050051b7824 */ /* 0x000fe200078e02ff */
[----:B------:R-:W-:Y:S01]  /*36f0*/  SHF.R.S32.HI R33, RZ, 0x1f, R4 ;  /* 0x0000001fff217819 */ /* 0x000fe20000011404 */
[----:B------:R-:W-:Y:S01]  /*3700*/  ULDC.64 UR14, c[0x0][0x5d0] ;  /* 0x00017400000e7ab9 */ /* 0x000fe20000000a00 */
[----:B------:R-:W-:Y:S01]  /*3710*/  ISETP.GE.AND P0, PT, R26, UR5, PT ;  /* 0x000000051a007c0c */ /* 0x000fe2000bf06270 */
[----:B0-----:R-:W-:Y:S01]  /*3720*/  IMAD.WIDE.U32 R16, R4, UR14, R24 ;  /* 0x0000000e04107c25 */ /* 0x001fe2000f8e0018 */
[----:B------:R-:W-:Y:S02]  /*3730*/  SHF.R.S32.HI R32, RZ, 0x1f, R27 ;  /* 0x0000001fff207819 */ /* 0x000fe4000001141b */
[----:B------:R-:W-:Y:S01]  /*3740*/  ISETP.GE.OR P0, PT, R27, R19, P0 ;  /* 0x000000131b00720c */ /* 0x000fe20000706670 */
[----:B------:R-:W-:Y:S01]  /*3750*/  IMAD R5, R33, UR14, RZ ;  /* 0x0000000e21057c24 */ /* 0x000fe2000f8e02ff */
[----:B------:R-:W-:-:S03]  /*3760*/  IADD3 R16, P1, R27, R16, RZ ;  /* 0x000000101b107210 */ /* 0x000fc60007f3e0ff */
[----:B------:R-:W-:-:S05]  /*3770*/  IMAD R5, R4, UR15, R5 ;  /* 0x0000000f04057c24 */ /* 0x000fca000f8e0205 */
[----:B------:R-:W-:-:S03]  /*3780*/  IADD3.X R17, R32, R17, R5, P1, !PT ;  /* 0x0000001120117210 */ /* 0x000fc60000ffe405 */
[----:B------:R-:W-:Y:S05]  /*3790*/  @P0 BRA `(.L_x_40) ;  /* 0x0000002c00e80947 */ /* 0x000fea0003800000 */
[----:B------:R-:W0:Y:S01]  /*37a0*/  LDC.64 R30, c[0x0][0x5c8] ;  /* 0x00017200ff1e7b82 */ /* 0x000e220000000a00 */
[----:B------:R-:W-:Y:S01]  /*37b0*/  IMAD.WIDE R28, R6, 0x40, R10 ;  /* 0x00000040061c7825 */ /* 0x000fe200078e020a */
[----:B------:R-:W-:Y:S01]  /*37c0*/  ULDC.64 UR14, c[0x0][0x5c0] ;  /* 0x00017000000e7ab9 */ /* 0x000fe20000000a00 */
[----:B------:R-:W-:Y:S02]  /*37d0*/  BSSY B0, `(.L_x_40) ;  /* 0x00002f6000007945 */ /* 0x000fe40003800000 */
[-C--:B0-----:R-:W-:Y:S02]  /*37e0*/  IMAD R5, R29, R30.reuse, RZ ;  /* 0x0000001e1d057224 */ /* 0x081fe400078e02ff */
[----:B------:R-:W-:-:S04]  /*37f0*/  IMAD.WIDE.U32 R16, R28, R30, R16 ;  /* 0x0000001e1c107225 */ /* 0x000fc800078e0010 */
[----:B------:R-:W-:Y:S01]  /*3800*/  IMAD R5, R28, R31, R5 ;  /* 0x0000001f1c057224 */ /* 0x000fe200078e0205 */
[----:B------:R-:W-:Y:S02]  /*3810*/  LEA R18, P0, R30, R16, 0x3 ;  /* 0x000000101e127211 */ /* 0x000fe400078018ff */
[----:B------:R-:W-:Y:S01]  /*3820*/  IADD3 R16, P1, R16, UR14, RZ ;  /* 0x0000000e10107c10 */ /* 0x000fe2000ff3e0ff */
[----:B------:R-:W-:Y:S01]  /*3830*/  IMAD.IADD R17, R17, 0x1, R5 ;  /* 0x0000000111117824 */ /* 0x000fe200078e0205 */
[----:B------:R-:W-:Y:S01]  /*3840*/  IADD3 R18, P2, R18, UR14, RZ ;  /* 0x0000000e12127c10 */ /* 0x000fe2000ff5e0ff */
[----:B------:R-:W-:-:S03]  /*3850*/  IMAD R5, R20, -0x2, R19 ;  /* 0xfffffffe14057824 */ /* 0x000fc600078e0213 */
[----:B------:R-:W-:Y:S02]  /*3860*/  LEA.HI.X R6, R30, R17, R31, 0x3, P0 ;  /* 0x000000111e067211 */ /* 0x000fe400000f1c1f */
[----:B---3-5:R-:W-:Y:S02]  /*3870*/  FSETP.NEU.AND P0, PT, R15, RZ, PT ;  /* 0x000000ff0f00720b */ /* 0x028fe40003f0d000 */
[----:B------:R-:W-:Y:S02]  /*3880*/  IADD3.X R17, R17, UR15, RZ, P1, !PT ;  /* 0x0000000f11117c10 */ /* 0x000fe40008ffe4ff */
[----:B------:R-:W-:Y:S01]  /*3890*/  IADD3.X R19, R6, UR15, RZ, P2, !PT ;  /* 0x0000000f06137c10 */ /* 0x000fe200097fe4ff */
[----:B------:R-:W-:Y:S02]  /*38a0*/  IMAD.IADD R6, R21, 0x1, -R26 ;  /* 0x0000000115067824 */ /* 0x000fe400078e0a1a */
[----:B------:R-:W-:-:S06]  /*38b0*/  IMAD.IADD R26, R5, 0x1, -R27 ;  /* 0x00000001051a7824 */ /* 0x000fcc00078e0a1b */
[----:B------:R-:W-:Y:S05]  /*38c0*/  @!P0 BRA `(.L_x_41) ;  /* 0x0000002000c88947 */ /* 0x000fea0003800000 */
[----:B------:R-:W-:Y:S01]  /*38d0*/  ULDC.64 UR14, c[0x0][0x5b8] ;  /* 0x00016e00000e7ab9 */ /* 0x000fe20000000a00 */
[----:B------:R-:W-:Y:S01]  /*38e0*/  ULDC.64 UR18, c[0x0][0x5a8] ;  /* 0x00016a0000127ab9 */ /* 0x000fe20000000a00 */
[----:B------:R-:W-:Y:S01]  /*38f0*/  IMAD.WIDE.U32 R24, R4, UR14, R24 ;  /* 0x0000000e04187c25 */ /* 0x000fe2000f8e0018 */
[----:B------:R-:W-:Y:S03]  /*3900*/  BSSY B1, `(.L_x_42) ;  /* 0x0000010000017945 */ /* 0x000fe60003800000 */
[----:B------:R-:W-:Y:S01]  /*3910*/  IMAD R5, R33, UR14, RZ ;  /* 0x0000000e21057c24 */ /* 0x000fe2000f8e02ff */
[----:B------:R-:W-:-:S03]  /*3920*/  IADD3 R24, P0, R27, R24, RZ ;  /* 0x000000181b187210 */ /* 0x000fc60007f1e0ff */
[----:B------:R-:W-:Y:S01]  /*3930*/  IMAD R5, R4, UR15, R5 ;  /* 0x0000000f04057c24 */ /* 0x000fe2000f8e0205 */
[----:B------:R-:W-:Y:S02]  /*3940*/  ULDC.64 UR14, c[0x0][0x5b0] ;  /* 0x00016c00000e7ab9 */ /* 0x000fe40000000a00 */
[----:B------:R-:W-:Y:S02]  /*3950*/  IMAD R27, R29, UR14, RZ ;  /* 0x0000000e1d1b7c24 */ /* 0x000fe4000f8e02ff */
[----:B------:R-:W-:Y:S02]  /*3960*/  IADD3.X R25, R32, R25, R5, P0, !PT ;  /* 0x0000001920197210 */ /* 0x000fe400007fe405 */
[----:B------:R-:W-:Y:S01]  /*3970*/  ISETP.GE.AND P0, PT, R26, 0x1, PT ;  /* 0x000000011a00780c */ /* 0x000fe20003f06270 */
[C---:B------:R-:W-:Y:S02]  /*3980*/  IMAD R27, R28.reuse, UR15, R27 ;  /* 0x0000000f1c1b7c24 */ /* 0x040fe4000f8e021b */
[----:B------:R-:W-:Y:S01]  /*3990*/  IMAD.WIDE.U32 R4, R28, UR14, R24 ;  /* 0x0000000e1c047c25 */ /* 0x000fe2000f8e0018 */
[----:B------:R-:W-:-:S02]  /*39a0*/  ISETP.LT.OR P4, PT, R6, 0x1, !P0 ;  /* 0x000000010600780c */ /* 0x000fc40004781670 */
[----:B------:R-:W-:-:S04]  /*39b0*/  IADD3 R4, P1, R4, UR18, RZ ;  /* 0x0000001204047c10 */ /* 0x000fc8000ff3e0ff */
[--C-:B------:R-:W-:Y:S02]  /*39c0*/  IADD3.X R5, R5, UR19, R27.reuse, P1, !PT ;  /* 0x0000001305057c10 */ /* 0x100fe40008ffe41b */
[----:B------:R-:W-:-:S05]  /*39d0*/  PRMT R27, RZ, 0x7610, R27 ;  /* 0x00007610ff1b7816 */ /* 0x000fca000000001b */
[----:B------:R-:W-:Y:S05]  /*39e0*/  @P4 BRA `(.L_x_43) ;  /* 0x0000000000044947 */ /* 0x000fea0003800000 */
[----:B------:R0:W5:Y:S02]  /*39f0*/  LDG.E.U8 R27, desc[UR24][R4.64] ;  /* 0x00000018041b7981 */ /* 0x000164000c1e1100 */
.L_x_43:
[----:B------:R-:W-:Y:S05]  /*3a00*/  BSYNC B1 ;  /* 0x0000000000017941 */ /* 0x000fea0003800000 */
.L_x_42:
[----:B-----5:R-:W-:Y:S01]  /*3a10*/  LOP3.LUT R27, R27, 0xff, RZ, 0xc0, !PT ;  /* 0x000000ff1b1b7812 */ /* 0x020fe200078ec0ff */
[----:B------:R-:W-:Y:S01]  /*3a20*/  BSSY B1, `(.L_x_44) ;  /* 0x000000c000017945 */ /* 0x000fe20003800000 */
[----:B------:R-:W-:Y:S02]  /*3a30*/  ISETP.GE.AND P1, PT, R26, 0x2, PT ;  /* 0x000000021a00780c */ /* 0x000fe40003f26270 */
[----:B------:R-:W-:Y:S02]  /*3a40*/  F2FP.F16.E4M3.UNPACK_B R27, R27 ;  /* 0x0000001bff1b723e */ /* 0x000fe400020006ff */
[----:B------:R-:W-:-:S03]  /*3a50*/  ISETP.LT.OR P2, PT, R6, 0x1, !P1 ;  /* 0x000000010600780c */ /* 0x000fc60004f41670 */
[----:B------:R-:W-:Y:S01]  /*3a60*/  HADD2.F32 R30, -RZ, R27.H0_H0 ;  /* 0x2000001bff1e7230 */ /* 0x000fe20000004100 */
[----:B------:R-:W-:-:S04]  /*3a70*/  PRMT R27, RZ, 0x7610, R27 ;  /* 0x00007610ff1b7816 */ /* 0x000fc8000000001b */
[----:B------:R-:W-:-:S04]  /*3a80*/  FMUL R30, R30, R15 ;  /* 0x0000000f1e1e7220 */ /* 0x000fc80000400000 */
[----:B--2---:R-:W-:-:S05]  /*3a90*/  FFMA R30, R101, R14, R30 ;  /* 0x0000000e651e7223 */ /* 0x004fca000000001e */
[----:B------:R-:W-:-:S05]  /*3aa0*/  F2FP.SATFINITE.E4M3.F32.PACK_AB_MERGE_C R31, RZ, R30, RZ ;  /* 0x0000001eff1f723e */ /* 0x000fca00048070ff */
[----:B------:R1:W-:Y:S01]  /*3ab0*/  @!P4 STG.E.U8 desc[UR24][R16.64], R31 ;  /* 0x0000001f1000c986 */ /* 0x0003e2000c101118 */
[----:B------:R-:W-:Y:S05]  /*3ac0*/  @P2 BRA `(.L_x_45) ;  /* 0x0000000000042947 */ /* 0x000fea0003800000 */
[----:B------:R2:W5:Y:S02]  /*3ad0*/  LDG.E.U8 R27, desc[UR24][R4.64+0x1] ;  /* 0x00000118041b7981 */ /* 0x000564000c1e1100 */
.L_x_45:
[----:B------:R-:W-:Y:S05]  /*3ae0*/  BSYNC B1 ;  /* 0x0000000000017941 */ /* 0x000fea0003800000 */
.L_x_44:
[----:B-----5:R-:W-:Y:S01]  /*3af0*/  LOP3.LUT R27, R27, 0xff, RZ, 0xc0, !PT ;  /* 0x000000ff1b1b7812 */ /* 0x020fe200078ec0ff */
[----:B------:R-:W-:Y:S01]  /*3b00*/  BSSY B1, `(.L_x_46) ;  /* 0x0000012000017945 */ /* 0x000fe20003800000 */
[----:B-1----:R-:W-:Y:S02]  /*3b10*/  IADD3 R31, P4, R28, 0x8, RZ ;  /* 0x000000081c1f7810 */ /* 0x002fe40007f9e0ff */
[----:B------:R-:W-:Y:S02]  /*3b20*/  F2FP.F16.E4M3.UNPACK_B R27, R27 ;  /* 0x0000001bff1b723e */ /* 0x000fe400020006ff */
[----:B------:R-:W-:Y:S01]  /*3b30*/  ISETP.LT.OR P0, PT, R6, 0x9, !P0 ;  /* 0x000000090600780c */ /* 0x000fe20004701670 */
[----:B------:R-:W-:Y:S02]  /*3b40*/  IMAD.X R29, RZ, RZ, R29, P4 ;  /* 0x000000ffff1d7224 */ /* 0x000fe400020e061d */
[----:B------:R-:W-:Y:S02]  /*3b50*/  HADD2.F32 R28, -RZ, R27.H0_H0 ;  /* 0x2000001bff1c7230 */ /* 0x000fe40000004100 */
[----:B------:R-:W-:-:S04]  /*3b60*/  IMAD.WIDE.U32 R24, R31, UR14, R24 ;  /* 0x0000000e1f187c25 */ /* 0x000fc8000f8e0018 */
[----:B------:R-:W-:Y:S01]  /*3b70*/  FMUL R27, R28, R15 ;  /* 0x0000000f1c1b7220 */ /* 0x000fe20000400000 */
[----:B------:R-:W-:Y:S01]  /*3b80*/  IMAD R28, R29, UR14, RZ ;  /* 0x0000000e1d1c7c24 */ /* 0x000fe2000f8e02ff */
[----:B------:R-:W-:Y:S02]  /*3b90*/  IADD3 R24, P4, R24, UR18, RZ ;  /* 0x0000001218187c10 */ /* 0x000fe4000ff9e0ff */
[----:B------:R-:W-:Y:S01]  /*3ba0*/  FFMA R27, R100, R14, R27 ;  /* 0x0000000e641b7223 */ /* 0x000fe2000000001b */
[----:B------:R-:W-:-:S04]  /*3bb0*/  IMAD R31, R31, UR15, R28 ;  /* 0x0000000f1f1f7c24 */ /* 0x000fc8000f8e021c */
[----:B------:R-:W-:Y:S02]  /*3bc0*/  F2FP.SATFINITE.E4M3.F32.PACK_AB_MERGE_C R29, RZ, R27, RZ ;  /* 0x0000001bff1d723e */ /* 0x000fe400048070ff */
[----:B------:R-:W-:Y:S02]  /*3bd0*/  IADD3.X R25, R25, UR19, R31, P4, !PT ;  /* 0x0000001319197c10 */ /* 0x000fe4000a7fe41f */
[----:B------:R-:W-:Y:S01]  /*3be0*/  PRMT R27, RZ, 0x7610, R27 ;  /* 0x00007610ff1b7816 */ /* 0x000fe2000000001b */
[----:B------:R1:W-:Y:S01]  /*3bf0*/  @!P2 STG.E.U8 desc[UR24][R16.64+0x1], R29 ;  /* 0x0000011d1000a986 */ /* 0x0003e2000c101118 */
[----:B------:R-:W-:Y:S05]  /*3c00*/  @P0 BRA `(.L_x_47) ;  /* 0x0000000000040947 */ /* 0x000fea0003800000 */
[----:B------:R3:W5:Y:S02]  /*3c10*/  LDG.E.U8 R27, desc[UR24][R24.64] ;  /* 0x00000018181b7981 */ /* 0x000764000c1e1100 */
.L_x_47:
[----:B------:R-:W-:Y:S05]  /*3c20*/  BSYNC B1 ;  /* 0x0000000000017941 */ /* 0x000fea0003800000 */
.L_x_46:
[----:B-----5:R-:W-:Y:S01]  /*3c30*/  LOP3.LUT R27, R27, 0xff, RZ, 0xc0, !PT ;  /* 0x000000ff1b1b7812 */ /* 0x020fe200078ec0ff */
[----:B------:R-:W-:Y:S01]  /*3c40*/  BSSY B1, `(.L_x_48) ;  /* 0x000000b000017945 */ /* 0x000fe20003800000 */
[----:B------:R-:W-:Y:S02]  /*3c50*/  ISETP.LT.OR P1, PT, R6, 0x9, !P1 ;  /* 0x000000090600780c */ /* 0x000fe40004f21670 */
[----:B------:R-:W-:-:S05]  /*3c60*/  F2FP.F16.E4M3.UNPACK_B R27, R27 ;  /* 0x0000001bff1b723e */ /* 0x000fca00020006ff */
[----:B------:R-:W-:Y:S01]  /*3c70*/  HADD2.F32 R28, -RZ, R27.H0_H0 ;  /* 0x2000001bff1c7230 */ /* 0x000fe20000004100 */
[----:B------:R-:W-:-:S04]  /*3c80*/  PRMT R27, RZ, 0x7610, R27 ;  /* 0x00007610ff1b7816 */ /* 0x000fc8000000001b */
[----:B------:R-:W-:-:S04]  /*3c90*/  FMUL R28, R28, R15 ;  /* 0x0000000f1c1c7220 */ /* 0x000fc80000400000 */
[----:B------:R-:W-:-:S05]  /*3ca0*/  FFMA R28, R99, R14, R28 ;  /* 0x0000000e631c7223 */ /* 0x000fca000000001c */
[----:B-1----:R-:W-:-:S05]  /*3cb0*/  F2FP.SATFINITE.E4M3.F32.PACK_AB_MERGE_C R29, RZ, R28, RZ ;  /* 0x0000001cff1d723e */ /* 0x002fca00048070ff */
[----:B------:R1:W-:Y:S01]  /*3cc0*/  @!P0 STG.E.U8 desc[UR24][R18.64], R29 ;  /* 0x0000001d12008986 */ /* 0x0003e2000c101118 */
[----:B------:R-:W-:Y:S05]  /*3cd0*/  @P1 BRA `(.L_x_49) ;  /* 0x0000000000041947 */ /* 0x000fea0003800000 */
[----:B------:R4:W5:Y:S02]  /*3ce0*/  LDG.E.U8 R27, desc[UR24][R24.64+0x1] ;  /* 0x00000118181b7981 */ /* 0x000964000c1e1100 */
.L_x_49:
[----:B------:R-:W-:Y:S05]  /*3cf0*/  BSYNC B1 ;  /* 0x0000000000017941 */ /* 0x000fea0003800000 */
.L_x_48:
[----:B-----5:R-:W-:Y:S01]  /*3d00*/  LOP3.LUT R27, R27, 0xff, RZ, 0xc0, !PT ;  /* 0x000000ff1b1b7812 */ /* 0x020fe200078ec0ff */
[----:B------:R-:W-:Y:S01]  /*3d10*/  BSSY B1, `(.L_x_50) ;  /* 0x000000c000017945 */ /* 0x000fe20003800000 */
[----:B------:R-:W-:Y:S02]  /*3d20*/  ISETP.GE.AND P0, PT, R26, 0x9, PT ;  /* 0x000000091a00780c */ /* 0x000fe40003f06270 */
[----:B------:R-:W-:Y:S02]  /*3d30*/  F2FP.F16.E4M3.UNPACK_B R27, R27 ;  /* 0x0000001bff1b723e */ /* 0x000fe400020006ff */
[----:B------:R-:W-:-:S03]  /*3d40*/  ISETP.LT.OR P2, PT, R6, 0x1, !P0 ;  /* 0x000000010600780c */ /* 0x000fc60004741670 */
[----:B------:R-:W-:-:S05]  /*3d50*/  HADD2.F32 R28, -RZ, R27.H0_H0 ;  /* 0x2000001bff1c7230 */ /* 0x000fca0000004100 */
[----:B------:R-:W-:-:S04]  /*3d60*/  FMUL R27, R28, R15 ;  /* 0x0000000f1c1b7220 */ /* 0x000fc80000400000 */
[----:B------:R-:W-:-:S05]  /*3d70*/  FFMA R27, R98, R14, R27 ;  /* 0x0000000e621b7223 */ /* 0x000fca000000001b */
[----:B-1----:R-:W-:Y:S02]  /*3d80*/  F2FP.SATFINITE.E4M3.F32.PACK_AB_MERGE_C R29, RZ, R27, RZ ;  /* 0x0000001bff1d723e */ /* 0x002fe400048070ff */
[----:B------:R-:W-:-:S03]  /*3d90*/  PRMT R27, RZ, 0x7610, R27 ;  /* 0x00007610ff1b7816 */ /* 0x000fc6000000001b */
[----:B------:R1:W-:Y:S01]  /*3da0*/  @!P1 STG.E.U8 desc[UR24][R18.64+0x1], R29 ;  /* 0x0000011d12009986 */ /* 0x0003e2000c101118 */
[----:B------:R-:W-:Y:S05]  /*3db0*/  @P2 BRA `(.L_x_51) ;  /* 0x0000000000042947 */ /* 0x000fea0003800000 */
[----:B------:R0:W5:Y:S02]  /*3dc0*/  LDG.E.U8 R27, desc[UR24][R4.64+0x8] ;  /* 0x00000818041b7981 */ /* 0x000164000c1e1100 */
.L_x_51:
[----:B------:R-:W-:Y:S05]  /*3dd0*/  BSYNC B1 ;  /* 0x0000000000017941 */ /* 0x000fea0003800000 */
.L_x_50:
        /* <DEDUP_REMOVED lines=13> */
.L_x_53:
[----:B------:R-:W-:Y:S05]  /*3eb0*/  BSYNC B1 ;  /* 0x0000000000017941 */ /* 0x000fea0003800000 */
.L_x_52:
[----:B-----5:R-:W-:Y:S01]  /*3ec0*/  LOP3.LUT R27, R27, 0xff, RZ, 0xc0, !PT ;  /* 0x000000ff1b1b7812 */ /* 0x020fe200078ec0ff */
[----:B------:R-:W-:Y:S01]  /*3ed0*/  BSSY B1, `(.L_x_54) ;  /* 0x000000b000017945 */ /* 0x000fe20003800000 */
[----:B------:R-:W-:Y:S02]  /*3ee0*/  ISETP.LT.OR P0, PT, R6, 0x9, !P0 ;  /* 0x000000090600780c */ /* 0x000fe40004701670 */
[----:B------:R-:W-:-:S05]  /*3ef0*/  F2FP.F16.E4M3.UNPACK_B R27, R27 ;  /* 0x0000001bff1b723e */ /* 0x000fca00020006ff */
        /* <DEDUP_REMOVED lines=8> */
.L_x_55:
[----:B------:R-:W-:Y:S05]  /*3f80*/  BSYNC B1 ;  /* 0x0000000000017941 */ /* 0x000fea0003800000 */
.L_x_54:
        /* <DEDUP_REMOVED lines=12> */
.L_x_57:
[----:B------:R-:W-:Y:S05]  /*4050*/  BSYNC B1 ;  /* 0x0000000000017941 */ /* 0x000fea0003800000 */
.L_x_56:
        /* <DEDUP_REMOVED lines=13> */
.L_x_59:
[----:B------:R-:W-:Y:S05]  /*4130*/  BSYNC B1 ;  /* 0x0000000000017941 */ /* 0x000fea0003800000 */
.L_x_58:
        /* <DEDUP_REMOVED lines=13> */
.L_x_61:
[----:B------:R-:W-:Y:S05]  /*4210*/  BSYNC B1 ;  /* 0x0000000000017941 */ /* 0x000fea0003800000 */
.L_x_60:
        /* <DEDUP_REMOVED lines=12> */
.L_x_63:
[----:B------:R-:W-:Y:S05]  /*42e0*/  BSYNC B1 ;  /* 0x0000000000017941 */ /* 0x000fea0003800000 */
.L_x_62:
        /* <DEDUP_REMOVED lines=12> */
.L_x_65:
[----:B------:R-:W-:Y:S05]  /*43b0*/  BSYNC B1 ;  /* 0x0000000000017941 */ /* 0x000fea0003800000 */
.L_x_64:
        /* <DEDUP_REMOVED lines=13> */
.L_x_67:
[----:B------:R-:W-:Y:S05]  /*4490*/  BSYNC B1 ;  /* 0x0000000000017941 */ /* 0x000fea0003800000 */
.L_x_66:
        /* <DEDUP_REMOVED lines=13> */
.L_x_69:
[----:B------:R-:W-:Y:S05]  /*4570*/  BSYNC B1 ;  /* 0x0000000000017941 */ /* 0x000fea0003800000 */
.L_x_68:
        /* <DEDUP_REMOVED lines=12> */
.L_x_71:
[----:B------:R-:W-:Y:S05]  /*4640*/  BSYNC B1 ;  /* 0x0000000000017941 */ /* 0x000fea0003800000 */
.L_x_70:
        /* <DEDUP_REMOVED lines=12> */
.L_x_73:
[----:B------:R-:W-:Y:S05]  /*4710*/  BSYNC B1 ;  /* 0x0000000000017941 */ /* 0x000fea0003800000 */
.L_x_72:
        /* <DEDUP_REMOVED lines=13> */
.L_x_75:
[----:B------:R-:W-:Y:S05]  /*47f0*/  BSYNC B1 ;  /* 0x0000000000017941 */ /* 0x000fea0003800000 */
.L_x_74:
        /* <DEDUP_REMOVED lines=13> */
.L_x_77:
[----:B------:R-:W-:Y:S05]  /*48d0*/  BSYNC B1 ;  /* 0x0000000000017941 */ /* 0x000fea0003800000 */
.L_x_76:
        /* <DEDUP_REMOVED lines=12> */
.L_x_79:
[----:B------:R-:W-:Y:S05]  /*49a0*/  BSYNC B1 ;  /* 0x0000000000017941 */ /* 0x000fea0003800000 */
.L_x_78:
        /* <DEDUP_REMOVED lines=12> */
.L_x_81:
[----:B------:R-:W-:Y:S05]  /*4a70*/  BSYNC B1 ;  /* 0x0000000000017941 */ /* 0x000fea0003800000 */
.L_x_80:
        /* <DEDUP_REMOVED lines=13> */
.L_x_83:
[----:B------:R-:W-:Y:S05]  /*4b50*/  BSYNC B1 ;  /* 0x0000000000017941 */ /* 0x000fea0003800000 */
.L_x_82:
        /* <DEDUP_REMOVED lines=13> */
.L_x_85:
[----:B------:R-:W-:Y:S05]  /*4c30*/  BSYNC B1 ;  /* 0x0000000000017941 */ /* 0x000fea0003800000 */
.L_x_84:
        /* <DEDUP_REMOVED lines=12> */
.L_x_87:
[----:B------:R-:W-:Y:S05]  /*4d00*/  BSYNC B1 ;  /* 0x0000000000017941 */ /* 0x000fea0003800000 */
.L_x_86:
        /* <DEDUP_REMOVED lines=12> */
.L_x_89:
[----:B------:R-:W-:Y:S05]  /*4dd0*/  BSYNC B1 ;  /* 0x0000000000017941 */ /* 0x000fea0003800000 */
.L_x_88:
        /* <DEDUP_REMOVED lines=13> */
.L_x_91:
[----:B------:R-:W-:Y:S05]  /*4eb0*/  BSYNC B1 ;  /* 0x0000000000017941 */ /* 0x000fea0003800000 */
.L_x_90:
        /* <DEDUP_REMOVED lines=13> */
.L_x_93:
[----:B------:R-:W-:Y:S05]  /*4f90*/  BSYNC B1 ;  /* 0x0000000000017941 */ /* 0x000fea0003800000 */
.L_x_92:
        /* <DEDUP_REMOVED lines=12> */
.L_x_95:
[----:B------:R-:W-:Y:S05]  /*5060*/  BSYNC B1 ;  /* 0x0000000000017941 */ /* 0x000fea0003800000 */
.L_x_94:
        /* <DEDUP_REMOVED lines=12> */
.L_x_97:
[----:B------:R-:W-:Y:S05]  /*5130*/  BSYNC B1 ;  /* 0x0000000000017941 */ /* 0x000fea0003800000 */
.L_x_96:
        /* <DEDUP_REMOVED lines=13> */
.L_x_99:
[----:B------:R-:W-:Y:S05]  /*5210*/  BSYNC B1 ;  /* 0x0000000000017941 */ /* 0x000fea0003800000 */
.L_x_98:
        /* <DEDUP_REMOVED lines=13> */
.L_x_101:
[----:B------:R-:W-:Y:S05]  /*52f0*/  BSYNC B1 ;  /* 0x0000000000017941 */ /* 0x000fea0003800000 */
.L_x_100:
        /* <DEDUP_REMOVED lines=12> */
.L_x_103:
[----:B------:R-:W-:Y:S05]  /*53c0*/  BSYNC B1 ;  /* 0x0000000000017941 */ /* 0x000fea0003800000 */
.L_x_102:
        /* <DEDUP_REMOVED lines=12> */
.L_x_105:
[----:B------:R-:W-:Y:S05]  /*5490*/  BSYNC B1 ;  /* 0x0000000000017941 */ /* 0x000fea0003800000 */
.L_x_104:
        /* <DEDUP_REMOVED lines=13> */
.L_x_107:
[----:B------:R-:W-:Y:S05]  /*5570*/  BSYNC B1 ;  /* 0x0000000000017941 */ /* 0x000fea0003800000 */
.L_x_106:
        /* <DEDUP_REMOVED lines=13> */
.L_x_109:
[----:B------:R-:W-:Y:S05]  /*5650*/  BSYNC B1 ;  /* 0x0000000000017941 */ /* 0x000fea0003800000 */
.L_x_108:
        /* <DEDUP_REMOVED lines=12> */
.L_x_111:
[----:B------:R-:W-:Y:S05]  /*5720*/  BSYNC B1 ;  /* 0x0000000000017941 */ /* 0x000fea0003800000 */
.L_x_110:
        /* <DEDUP_REMOVED lines=12> */
.L_x_113:
[----:B------:R-:W-:Y:S05]  /*57f0*/  BSYNC B1 ;  /* 0x0000000000017941 */ /* 0x000fea0003800000 */
.L_x_112:
        /* <DEDUP_REMOVED lines=13> */
.L_x_115:
[----:B------:R-:W-:Y:S05]  /*58d0*/  BSYNC B1 ;  /* 0x0000000000017941 */ /* 0x000fea0003800000 */
.L_x_114:
[----:B-----5:R-:W-:Y:S01]  /*58e0*/  LOP3.LUT R27, R27, 0xff, RZ, 0xc0, !PT ;  /* 0x000000ff1b1b7812 */ /* 0x020fe200078ec0ff */
[----:B------:R-:W-:Y:S01]  /*58f0*/  BSSY B1, `(.L_x_116) ;  /* 0x000000c000017945 */ /* 0x000fe20003800000 */
[----:B------:R-:W-:Y:S02]  /*5900*/  ISETP.GE.AND P1, PT, R26, 0x4a, PT ;  /* 0x0000004a1a00780c */ /* 0x000fe40003f26270 */
[----:B------:R-:W-:Y:S02]  /*5910*/  F2FP.F16.E4M3.UNPACK_B R27, R27 ;  /* 0x0000001bff1b723e */ /* 0x000fe400020006ff */
[----:B------:R-:W-:Y:S02]  /*5920*/  ISETP.LT.OR P4, PT, R6, 0x1, !P1 ;  /* 0x000000010600780c */ /* 0x000fe40004f81670 */
[----:B------:R-:W-:Y:S01]  /*5930*/  PRMT R26, RZ, 0x7610, R26 ;  /* 0x00007610ff1a7816 */ /* 0x000fe2000000001a */
[----:B------:R-:W-:-:S05]  /*5940*/  HADD2.F32 R28, -RZ, R27.H0_H0 ;  /* 0x2000001bff1c7230 */ /* 0x000fca0000004100 */
[----:B------:R-:W-:-:S04]  /*5950*/  FMUL R28, R28, R15 ;  /* 0x0000000f1c1c7220 */ /* 0x000fc80000400000 */
[----:B------:R-:W-:-:S05]  /*5960*/  FFMA R28, R65, R14, R28 ;  /* 0x0000000e411c7223 */ /* 0x000fca000000001c */
[----:B------:R-:W-:-:S05]  /*5970*/  F2FP.SATFINITE.E4M3.F32.PACK_AB_MERGE_C R27, RZ, R28, RZ ;  /* 0x0000001cff1b723e */ /* 0x000fca00048070ff */
[----:B------:R0:W-:Y:S01]  /*5980*/  @!P2 STG.E.U8 desc[UR24][R16.64+0x48], R27 ;  /* 0x0000481b1000a986 */ /* 0x0001e2000c101118 */
[----:B------:R-:W-:Y:S05]  /*5990*/  @P4 BRA `(.L_x_117) ;  /* 0x0000000000044947 */ /* 0x000fea0003800000 */
[----:B------:R0:W5:Y:S02]  /*59a0*/  LDG.E.U8 R26, desc[UR24][R4.64+0x49] ;  /* 0x00004918041a7981 */ /* 0x000164000c1e1100 */
.L_x_117:
[----:B------:R-:W-:Y:S05]  /*59b0*/  BSYNC B1 ;  /* 0x0000000000017941 */ /* 0x000fea0003800000 */
.L_x_116:
[----:B-----5:R-:W-:Y:S01]  /*59c0*/  LOP3.LUT R26, R26, 0xff, RZ, 0xc0, !PT ;  /* 0x000000ff1a1a7812 */ /* 0x020fe200078ec0ff */
[----:B------:R-:W-:Y:S01]  /*59d0*/  BSSY B1, `(.L_x_118) ;  /* 0x000000b000017945 */ /* 0x000fe20003800000 */
[----:B------:R-:W-:Y:S02]  /*59e0*/  ISETP.LT.OR P0, PT, R6, 0x9, !P0 ;  /* 0x000000090600780c */ /* 0x000fe40004701670 */
[----:B------:R-:W-:Y:S02]  /*59f0*/  F2FP.F16.E4M3.UNPACK_B R26, R26 ;  /* 0x0000001aff1a723e */ /* 0x000fe400020006ff */
[----:B0-2---:R-:W-:-:S03]  /*5a00*/  PRMT R4, RZ, 0x7610, R4 ;  /* 0x00007610ff047816 */ /* 0x005fc60000000004 */
[----:B------:R-:W-:-:S05]  /*5a10*/  HADD2.F32 R26, -RZ, R26.H0_H0 ;  /* 0x2000001aff1a7230 */ /* 0x000fca0000004100 */
[----:B------:R-:W-:-:S04]  /*5a20*/  FMUL R5, R26, R15 ;  /* 0x0000000f1a057220 */ /* 0x000fc80000400000 */
[----:B------:R-:W-:-:S05]  /*5a30*/  FFMA R5, R64, R14, R5 ;  /* 0x0000000e40057223 */ /* 0x000fca0000000005 */
[----:B------:R-:W-:-:S05]  /*5a40*/  F2FP.SATFINITE.E4M3.F32.PACK_AB_MERGE_C R5, RZ, R5, RZ ;  /* 0x00000005ff05723e */ /* 0x000fca00048070ff */
[----:B------:R0:W-:Y:S01]  /*5a50*/  @!P4 STG.E.U8 desc[UR24][R16.64+0x49], R5 ;  /* 0x000049051000c986 */ /* 0x0001e2000c101118 */
[----:B------:R-:W-:Y:S05]  /*5a60*/  @P0 BRA `(.L_x_119) ;  /* 0x0000000000040947 */ /* 0x000fea0003800000 */
[----:B------:R2:W5:Y:S02]  /*5a70*/  LDG.E.U8 R4, desc[UR24][R24.64+0x48] ;  /* 0x0000481818047981 */ /* 0x000564000c1e1100 */
.L_x_119:
[----:B------:R-:W-:Y:S05]  /*5a80*/  BSYNC B1 ;  /* 0x0000000000017941 */ /* 0x000fea0003800000 */
.L_x_118:
[----:B-----5:R-:W-:Y:S01]  /*5a90*/  LOP3.LUT R4, R4, 0xff, RZ, 0xc0, !PT ;  /* 0x000000ff04047812 */ /* 0x020fe200078ec0ff */
[----:B------:R-:W-:Y:S01]  /*5aa0*/  BSSY B1, `(.L_x_120) ;  /* 0x000000b000017945 */ /* 0x000fe20003800000 */
[----:B------:R-:W-:Y:S02]  /*5ab0*/  ISETP.LT.OR P1, PT, R6, 0x9, !P1 ;  /* 0x000000090600780c */ /* 0x000fe40004f21670 */
[----:B------:R-:W-:-:S05]  /*5ac0*/  F2FP.F16.E4M3.UNPACK_B R4, R4 ;  /* 0x00000004ff04723e */ /* 0x000fca00020006ff */
[----:B------:R-:W-:-:S05]  /*5ad0*/  HADD2.F32 R4, -RZ, R4.H0_H0 ;  /* 0x20000004ff047230 */ /* 0x000fca0000004100 */
[----:B------:R-:W-:-:S04]  /*5ae0*/  FMUL R4, R4, R15 ;  /* 0x0000000f04047220 */ /* 0x000fc80000400000 */
[----:B------:R-:W-:-:S05]  /*5af0*/  FFMA R4, R23, R14, R4 ;  /* 0x0000000e17047223 */ /* 0x000fca0000000004 */
[----:B0-----:R-:W-:Y:S02]  /*5b00*/  F2FP.SATFINITE.E4M3.F32.PACK_AB_MERGE_C R5, RZ, R4, RZ ;  /* 0x00000004ff05723e */ /* 0x001fe400048070ff */
[----:B------:R-:W-:-:S03]  /*5b10*/  PRMT R4, RZ, 0x7610, R4 ;  /* 0x00007610ff047816 */ /* 0x000fc60000000004 */
[----:B------:R0:W-:Y:S01]  /*5b20*/  @!P0 STG.E.U8 desc[UR24][R18.64+0x48], R5 ;  /* 0x0000480512008986 */ /* 0x0001e2000c101118 */
[----:B------:R-:W-:Y:S05]  /*5b30*/  @P1 BRA `(.L_x_121) ;  /* 0x0000000000041947 */ /* 0x000fea0003800000 */
[----:B------:R0:W5:Y:S02]  /*5b40*/  LDG.E.U8 R4, desc[UR24][R24.64+0x49] ;  /* 0x0000491818047981 */ /* 0x000164000c1e1100 */
.L_x_121:
[----:B------:R-:W-:Y:S05]  /*5b50*/  BSYNC B1 ;  /* 0x0000000000017941 */ /* 0x000fea0003800000 */
.L_x_120:
[----:B------:R-:W-:Y:S05]  /*5b60*/  @P1 BRA `(.L_x_122) ;  /* 0x0000000800f01947 */ /* 0x000fea0003800000 */
[----:B-----5:R-:W-:-:S04]  /*5b70*/  LOP3.LUT R4, R4, 0xff, RZ, 0xc0, !PT ;  /* 0x000000ff04047812 */ /* 0x020fc800078ec0ff */
[----:B------:R-:W-:-:S05]  /*5b80*/  F2FP.F16.E4M3.UNPACK_B R4, R4 ;  /* 0x00000004ff04723e */ /* 0x000fca00020006ff */
[----:B------:R-:W-:-:S05]  /*5b90*/  HADD2.F32 R4, -RZ, R4.H0_H0 ;  /* 0x20000004ff047230 */ /* 0x000fca0000004100 */
[----:B0-----:R-:W-:-:S04]  /*5ba0*/  FMUL R5, R4, R15 ;  /* 0x0000000f04057220 */ /* 0x001fc80000400000 */
[----:B------:R-:W-:-:S05]  /*5bb0*/  FFMA R5, R22, R14, R5 ;  /* 0x0000000e16057223 */ /* 0x000fca0000000005 */
[----:B------:R-:W-:-:S05]  /*5bc0*/  F2FP.SATFINITE.E4M3.F32.PACK_AB_MERGE_C R5, RZ, R5, RZ ;  /* 0x00000005ff05723e */ /* 0x000fca00048070ff */
[----:B------:R0:W-:Y:S01]  /*5bd0*/  STG.E.U8 desc[UR24][R18.64+0x49], R5 ;  /* 0x0000490512007986 */ /* 0x0001e2000c101118 */
[----:B------:R-:W-:Y:S05]  /*5be0*/  BRA `(.L_x_122) ;  /* 0x0000000800d07947 */ /* 0x000fea0003800000 */
.L_x_41:
[C---:B------:R-:W-:Y:S01]  /*5bf0*/  ISETP.GE.AND P4, PT, R26.reuse, 0x1, PT ;  /* 0x000000011a00780c */ /* 0x040fe20003f86270 */
[-C--:B--2---:R-:W-:Y:S01]  /*5c00*/  FMUL R101, R101, R14.reuse ;  /* 0x0000000e65657220 */ /* 0x084fe20000400000 */
[----:B------:R-:W-:Y:S01]  /*5c10*/  ISETP.GE.AND P1, PT, R26, 0x2, PT ;  /* 0x000000021a00780c */ /* 0x000fe20003f26270 */
[-C--:B------:R-:W-:Y:S01]  /*5c20*/  FMUL R100, R100, R14.reuse ;  /* 0x0000000e64647220 */ /* 0x080fe20000400000 */
[C---:B------:R-:W-:Y:S01]  /*5c30*/  ISETP.LT.OR P0, PT, R6.reuse, 0x1, !P4 ;  /* 0x000000010600780c */ /* 0x040fe20006701670 */
[-C--:B------:R-:W-:Y:S01]  /*5c40*/  FMUL R99, R99, R14.reuse ;  /* 0x0000000e63637220 */ /* 0x080fe20000400000 */
[----:B------:R-:W-:Y:S01]  /*5c50*/  ISETP.LT.OR P2, PT, R6, 0x1, !P1 ;  /* 0x000000010600780c */ /* 0x000fe20004f41670 */
[-C--:B------:R-:W-:Y:S01]  /*5c60*/  FMUL R98, R98, R14.reuse ;  /* 0x0000000e62627220 */ /* 0x080fe20000400000 */
[----:B------:R-:W-:Y:S01]  /*5c70*/  F2FP.SATFINITE.E4M3.F32.PACK_AB_MERGE_C R101, RZ, R101, RZ ;  /* 0x00000065ff65723e */ /* 0x000fe200048070ff */
[----:B------:R-:W-:Y:S01]  /*5c80*/  FMUL R97, R97, R14 ;  /* 0x0000000e61617220 */ /* 0x000fe20000400000 */
[----:B------:R-:W-:Y:S01]  /*5c90*/  F2FP.SATFINITE.E4M3.F32.PACK_AB_MERGE_C R5, RZ, R100, RZ ;  /* 0x00000064ff05723e */ /* 0x000fe200048070ff */
[-C--:B------:R-:W-:Y:S01]  /*5ca0*/  FMUL R96, R96, R14.reuse ;  /* 0x0000000e60607220 */ /* 0x080fe20000400000 */
[C---:B------:R-:W-:Y:S01]  /*5cb0*/  ISETP.LT.OR P4, PT, R6.reuse, 0x9, !P4 ;  /* 0x000000090600780c */ /* 0x040fe20006781670 */
[-C--:B------:R-:W-:Y:S01]  /*5cc0*/  FMUL R95, R95, R14.reuse ;  /* 0x0000000e5f5f7220 */ /* 0x080fe20000400000 */
[----:B------:R-:W-:Y:S01]  /*5cd0*/  ISETP.LT.OR P1, PT, R6, 0x9, !P1 ;  /* 0x000000090600780c */ /* 0x000fe20004f21670 */
[-C--:B------:R-:W-:Y:S01]  /*5ce0*/  FMUL R94, R94, R14.reuse ;  /* 0x0000000e5e5e7220 */ /* 0x080fe20000400000 */
[----:B------:R-:W-:Y:S01]  /*5cf0*/  F2FP.SATFINITE.E4M3.F32.PACK_AB_MERGE_C R99, RZ, R99, RZ ;  /* 0x00000063ff63723e */ /* 0x000fe200048070ff */
[----:B------:R-:W-:Y:S01]  /*5d00*/  @!P0 STG.E.U8 desc[UR24][R16.64], R101 ;  /* 0x0000006510008986 */ /* 0x000fe2000c101118 */
[C---:B------:R-:W-:Y:S01]  /*5d10*/  ISETP.GE.AND P0, PT, R26.reuse, 0x9, PT ;  /* 0x000000091a00780c */ /* 0x040fe20003f06270 */
[-C--:B------:R-:W-:Y:S01]  /*5d20*/  FMUL R93, R93, R14.reuse ;  /* 0x0000000e5d5d7220 */ /* 0x080fe20000400000 */
[----:B------:R-:W-:Y:S01]  /*5d30*/  F2FP.SATFINITE.E4M3.F32.PACK_AB_MERGE_C R97, RZ, R97, RZ ;  /* 0x00000061ff61723e */ /* 0x000fe200048070ff */
[----:B------:R0:W-:Y:S01]  /*5d40*/  @!P2 STG.E.U8 desc[UR24][R16.64+0x1], R5 ;  /* 0x000001051000a986 */ /* 0x0001e2000c101118 */
[----:B------:R-:W-:Y:S01]  /*5d50*/  ISETP.GE.AND P2, PT, R26, 0xa, PT ;  /* 0x0000000a1a00780c */ /* 0x000fe20003f46270 */
[-C--:B------:R-:W-:Y:S01]  /*5d60*/  FMUL R92, R92, R14.reuse ;  /* 0x0000000e5c5c7220 */ /* 0x080fe20000400000 */
[C---:B------:R-:W-:Y:S01]  /*5d70*/  ISETP.LT.OR P5, PT, R6.reuse, 0x1, !P0 ;  /* 0x000000010600780c */ /* 0x040fe200047a1670 */
[----:B------:R-:W-:Y:S01]  /*5d80*/  @!P4 STG.E.U8 desc[UR24][R18.64], R99 ;  /* 0x000000631200c986 */ /* 0x000fe2000c101118 */
[----:B------:R-:W-:Y:S01]  /*5d90*/  ISETP.LT.OR P6, PT, R6, 0x1, !P2 ;  /* 0x000000010600780c */ /* 0x000fe200057c1670 */
[----:B------:R-:W-:Y:S01]  /*5da0*/  FMUL R91, R91, R14 ;  /* 0x0000000e5b5b7220 */ /* 0x000fe20000400000 */
[----:B------:R-:W-:Y:S01]  /*5db0*/  F2FP.SATFINITE.E4M3.F32.PACK_AB_MERGE_C R25, RZ, R96, RZ ;  /* 0x00000060ff19723e */ /* 0x000fe200048070ff */
[-C--:B------:R-:W-:Y:S01]  /*5dc0*/  FMUL R90, R90, R14.reuse ;  /* 0x0000000e5a5a7220 */ /* 0x080fe20000400000 */
[----:B------:R-:W-:Y:S01]  /*5dd0*/  ISETP.GE.AND P4, PT, R26, 0x11, PT ;  /* 0x000000111a00780c */ /* 0x000fe20003f86270 */
[-C--:B------:R-:W-:Y:S01]  /*5de0*/  FMUL R89, R89, R14.reuse ;  /* 0x0000000e59597220 */ /* 0x080fe20000400000 */
[----:B------:R-:W-:Y:S01]  /*5df0*/  ISETP.LT.OR P0, PT, R6, 0x9, !P0 ;  /* 0x000000090600780c */ /* 0x000fe20004701670 */
[----:B------:R-:W-:Y:S01]  /*5e00*/  FMUL R88, R88, R14 ;  /* 0x0000000e58587220 */ /* 0x000fe20000400000 */
[----:B0-----:R-:W-:Y:S01]  /*5e10*/  F2FP.SATFINITE.E4M3.F32.PACK_AB_MERGE_C R5, RZ, R98, RZ ;  /* 0x00000062ff05723e */ /* 0x001fe200048070ff */
[-C--:B------:R-:W-:Y:S01]  /*5e20*/  FMUL R87, R87, R14.reuse ;  /* 0x0000000e57577220 */ /* 0x080fe20000400000 */
[----:B------:R-:W-:Y:S01]  /*5e30*/  ISETP.LT.OR P2, PT, R6, 0x9, !P2 ;  /* 0x000000090600780c */ /* 0x000fe20005741670 */
[-C--:B------:R-:W-:Y:S01]  /*5e40*/  FMUL R86, R86, R14.reuse ;  /* 0x0000000e56567220 */ /* 0x080fe20000400000 */
[----:B------:R-:W-:Y:S01]  /*5e50*/  F2FP.SATFINITE.E4M3.F32.PACK_AB_MERGE_C R95, RZ, R95, RZ ;  /* 0x0000005fff5f723e */ /* 0x000fe200048070ff */
[----:B------:R0:W-:Y:S01]  /*5e60*/  @!P1 STG.E.U8 desc[UR24][R18.64+0x1], R5 ;  /* 0x0000010512009986 */ /* 0x0001e2000c101118 */
[----:B------:R-:W-:Y:S01]  /*5e70*/  ISETP.GE.AND P1, PT, R26, 0x12, PT ;  /* 0x000000121a00780c */ /* 0x000fe20003f26270 */
[-C--:B------:R-:W-:Y:S01]  /*5e80*/  FMUL R85, R85, R14.reuse ;  /* 0x0000000e55557220 */ /* 0x080fe20000400000 */
[----:B------:R-:W-:Y:S01]  /*5e90*/  F2FP.SATFINITE.E4M3.F32.PACK_AB_MERGE_C R93, RZ, R93, RZ ;  /* 0x0000005dff5d723e */ /* 0x000fe200048070ff */
[----:B------:R-:W-:Y:S01]  /*5ea0*/  @!P5 STG.E.U8 desc[UR24][R16.64+0x8], R97 ;  /* 0x000008611000d986 */ /* 0x000fe2000c101118 */
[----:B------:R-:W-:Y:S01]  /*5eb0*/  ISETP.LT.OR P5, PT, R6, 0x1, !P4 ;  /* 0x000000010600780c */ /* 0x000fe200067a1670 */
[-C--:B------:R-:W-:Y:S01]  /*5ec0*/  FMUL R84, R84, R14.reuse ;  /* 0x0000000e54547220 */ /* 0x080fe20000400000 */
[C---:B------:R-:W-:Y:S01]  /*5ed0*/  ISETP.LT.OR P4, PT, R6.reuse, 0x9, !P4 ;  /* 0x000000090600780c */ /* 0x040fe20006781670 */
[----:B------:R1:W-:Y:S01]  /*5ee0*/  @!P6 STG.E.U8 desc[UR24][R16.64+0x9], R25 ;  /* 0x000009191000e986 */ /* 0x0003e2000c101118 */
[----:B------:R-:W-:Y:S01]  /*5ef0*/  ISETP.LT.OR P6, PT, R6, 0x1, !P1 ;  /* 0x000000010600780c */ /* 0x000fe20004fc1670 */
[----:B------:R-:W-:Y:S01]  /*5f00*/  FMUL R82, R82, R14 ;  /* 0x0000000e52527220 */ /* 0x000fe20000400000 */
[----:B------:R-:W-:Y:S01]  /*5f10*/  F2FP.SATFINITE.E4M3.F32.PACK_AB_MERGE_C R91, RZ, R91, RZ ;  /* 0x0000005bff5b723e */ /* 0x000fe200048070ff */
[----:B------:R-:W-:Y:S01]  /*5f20*/  @!P0 STG.E.U8 desc[UR24][R18.64+0x8], R95 ;  /* 0x0000085f12008986 */ /* 0x000fe2000c101118 */
[----:B0-----:R-:W-:Y:S01]  /*5f30*/  F2FP.SATFINITE.E4M3.F32.PACK_AB_MERGE_C R5, RZ, R94, RZ ;  /* 0x0000005eff05723e */ /* 0x001fe200048070ff */
[-C--:B------:R-:W-:Y:S01]  /*5f40*/  FMUL R83, R83, R14.reuse ;  /* 0x0000000e53537220 */ /* 0x080fe20000400000 */
[----:B------:R-:W-:Y:S01]  /*5f50*/  ISETP.GE.AND P0, PT, R26, 0x1a, PT ;  /* 0x0000001a1a00780c */ /* 0x000fe20003f06270 */
[-C--:B------:R-:W-:Y:S01]  /*5f60*/  FMUL R80, R80, R14.reuse ;  /* 0x0000000e50507220 */ /* 0x080fe20000400000 */
[----:B------:R-:W-:Y:S01]  /*5f70*/  ISETP.LT.OR P1, PT, R6, 0x9, !P1 ;  /* 0x000000090600780c */ /* 0x000fe20004f21670 */
[----:B------:R0:W-:Y:S01]  /*5f80*/  @!P2 STG.E.U8 desc[UR24][R18.64+0x9], R5 ;  /* 0x000009051200a986 */ /* 0x0001e2000c101118 */
[----:B------:R-:W-:Y:S01]  /*5f90*/  ISETP.GE.AND P2, PT, R26, 0x19, PT ;  /* 0x000000191a00780c */ /* 0x000fe20003f46270 */
[----:B------:R-:W-:Y:S01]  /*5fa0*/  FMUL R81, R81, R14 ;  /* 0x0000000e51517220 */ /* 0x000fe20000400000 */
[----:B-1----:R-:W-:Y:S01]  /*5fb0*/  F2FP.SATFINITE.E4M3.F32.PACK_AB_MERGE_C R25, RZ, R92, RZ ;  /* 0x0000005cff19723e */ /* 0x002fe200048070ff */
[----:B------:R-:W-:Y:S01]  /*5fc0*/  @!P5 STG.E.U8 desc[UR24][R16.64+0x10], R93 ;  /* 0x0000105d1000d986 */ /* 0x000fe2000c101118 */
[----:B------:R-:W-:Y:S01]  /*5fd0*/  ISETP.LT.OR P5, PT, R6, 0x1, !P0 ;  /* 0x000000010600780c */ /* 0x000fe200047a1670 */
[-C--:B------:R-:W-:Y:S01]  /*5fe0*/  FMUL R78, R78, R14.reuse ;  /* 0x0000000e4e4e7220 */ /* 0x080fe20000400000 */
[----:B------:R-:W-:Y:S01]  /*5ff0*/  F2FP.SATFINITE.E4M3.F32.PACK_AB_MERGE_C R89, RZ, R89, RZ ;  /* 0x00000059ff59723e */ /* 0x000fe200048070ff */
[----:B------:R1:W-:Y:S01]  /*6000*/  @!P6 STG.E.U8 desc[UR24][R16.64+0x11], R25 ;  /* 0x000011191000e986 */ /* 0x0003e2000c101118 */
[----:B------:R-:W-:Y:S01]  /*6010*/  F2FP.SATFINITE.E4M3.F32.PACK_AB_MERGE_C R87, RZ, R87, RZ ;  /* 0x00000057ff57723e */ /* 0x000fe200048070ff */
[-C--:B------:R-:W-:Y:S01]  /*6020*/  FMUL R79, R79, R14.reuse ;  /* 0x0000000e4f4f7220 */ /* 0x080fe20000400000 */
[C---:B------:R-:W-:Y:S01]  /*6030*/  ISETP.LT.OR P0, PT, R6.reuse, 0x9, !P0 ;  /* 0x000000090600780c */ /* 0x040fe20004701670 */
[----:B------:R-:W-:Y:S01]  /*6040*/  @!P4 STG.E.U8 desc[UR24][R18.64+0x10], R91 ;  /* 0x0000105b1200c986 */ /* 0x000fe2000c101118 */
[----:B------:R-:W-:Y:S01]  /*6050*/  ISETP.LT.OR P4, PT, R6, 0x1, !P2 ;  /* 0x000000010600780c */ /* 0x000fe20005781670 */
[-C--:B------:R-:W-:Y:S01]  /*6060*/  FMUL R76, R76, R14.reuse ;  /* 0x0000000e4c4c7220 */ /* 0x080fe20000400000 */
[----:B------:R-:W-:Y:S01]  /*6070*/  ISETP.LT.OR P2, PT, R6, 0x9, !P2 ;  /* 0x000000090600780c */ /* 0x000fe20005741670 */
[----:B------:R-:W-:Y:S01]  /*6080*/  FMUL R77, R77, R14 ;  /* 0x0000000e4d4d7220 */ /* 0x000fe20000400000 */
[----:B0-----:R-:W-:Y:S01]  /*6090*/  F2FP.SATFINITE.E4M3.F32.PACK_AB_MERGE_C R5, RZ, R90, RZ ;  /* 0x0000005aff05723e */ /* 0x001fe200048070ff */
[----:B------:R-:W-:Y:S01]  /*60a0*/  FMUL R75, R75, R14 ;  /* 0x0000000e4b4b7220 */ /* 0x000fe20000400000 */
[----:B------:R-:W-:Y:S01]  /*60b0*/  F2FP.SATFINITE.E4M3.F32.PACK_AB_MERGE_C R27, RZ, R86, RZ ;  /* 0x00000056ff1b723e */ /* 0x000fe200048070ff */
[----:B------:R-:W-:Y:S01]  /*60c0*/  FMUL R74, R74, R14 ;  /* 0x0000000e4a4a7220 */ /* 0x000fe20000400000 */
[----:B-1----:R-:W-:Y:S01]  /*60d0*/  F2FP.SATFINITE.E4M3.F32.PACK_AB_MERGE_C R25, RZ, R88, RZ ;  /* 0x00000058ff19723e */ /* 0x002fe200048070ff */
[----:B------:R0:W-:Y:S01]  /*60e0*/  @!P1 STG.E.U8 desc[UR24][R18.64+0x11], R5 ;  /* 0x0000110512009986 */ /* 0x0001e2000c101118 */
[----:B------:R-:W-:Y:S01]  /*60f0*/  ISETP.GE.AND P1, PT, R26, 0x21, PT ;  /* 0x000000211a00780c */ /* 0x000fe20003f26270 */
[-C--:B------:R-:W-:Y:S01]  /*6100*/  FMUL R72, R72, R14.reuse ;  /* 0x0000000e48487220 */ /* 0x080fe20000400000 */
[----:B------:R-:W-:Y:S01]  /*6110*/  F2FP.SATFINITE.E4M3.F32.PACK_AB_MERGE_C R85, RZ, R85, RZ ;  /* 0x00000055ff55723e */ /* 0x000fe200048070ff */
[----:B------:R-:W-:Y:S01]  /*6120*/  @!P4 STG.E.U8 desc[UR24][R16.64+0x18], R89 ;  /* 0x000018591000c986 */ /* 0x000fe2000c101118 */
[C---:B------:R-:W-:Y:S01]  /*6130*/  ISETP.LT.OR P4, PT, R6.reuse, 0x1, !P1 ;  /* 0x000000010600780c */ /* 0x040fe20004f81670 */
[-C--:B------:R-:W-:Y:S01]  /*6140*/  FMUL R73, R73, R14.reuse ;  /* 0x0000000e49497220 */ /* 0x080fe20000400000 */
[----:B------:R-:W-:Y:S01]  /*6150*/  ISETP.LT.OR P1, PT, R6, 0x9, !P1 ;  /* 0x000000090600780c */ /* 0x000fe20004f21670 */
[----:B------:R1:W-:Y:S01]  /*6160*/  @!P5 STG.E.U8 desc[UR24][R16.64+0x19], R25 ;  /* 0x000019191000d986 */ /* 0x0003e2000c101118 */
[----:B------:R-:W-:Y:S01]  /*6170*/  F2FP.SATFINITE.E4M3.F32.PACK_AB_MERGE_C R83, RZ, R83, RZ ;  /* 0x00000053ff53723e */ /* 0x000fe200048070ff */
[-C--:B------:R-:W-:Y:S01]  /*6180*/  FMUL R71, R71, R14.reuse ;  /* 0x0000000e47477220 */ /* 0x080fe20000400000 */
[----:B------:R-:W-:Y:S01]  /*6190*/  F2FP.SATFINITE.E4M3.F32.PACK_AB_MERGE_C R81, RZ, R81, RZ ;  /* 0x00000051ff51723e */ /* 0x000fe200048070ff */
[----:B------:R-:W-:Y:S01]  /*61a0*/  @!P2 STG.E.U8 desc[UR24][R18.64+0x18], R87 ;  /* 0x000018571200a986 */ /* 0x000fe2000c101118 */
[----:B------:R-:W-:Y:S01]  /*61b0*/  ISETP.GE.AND P2, PT, R26, 0x22, PT ;  /* 0x000000221a00780c */ /* 0x000fe20003f46270 */
[----:B------:R-:W-:Y:S01]  /*61c0*/  FMUL R70, R70, R14 ;  /* 0x0000000e46467220 */ /* 0x000fe20000400000 */
[----:B0-----:R-:W-:Y:S01]  /*61d0*/  F2FP.SATFINITE.E4M3.F32.PACK_AB_MERGE_C R5, RZ, R84, RZ ;  /* 0x00000054ff05723e */ /* 0x001fe200048070ff */
[----:B------:R0:W-:Y:S01]  /*61e0*/  @!P0 STG.E.U8 desc[UR24][R18.64+0x19], R27 ;  /* 0x0000191b12008986 */ /* 0x0001e2000c101118 */
[C---:B------:R-:W-:Y:S01]  /*61f0*/  ISETP.LT.OR P5, PT, R6.reuse, 0x1, !P2 ;  /* 0x000000010600780c */ /* 0x040fe200057a1670 */
[----:B------:R-:W-:Y:S01]  /*6200*/  FMUL R69, R69, R14 ;  /* 0x0000000e45457220 */ /* 0x000fe20000400000 */
[----:B------:R-:W-:Y:S01]  /*6210*/  ISETP.LT.OR P2, PT, R6, 0x9, !P2 ;  /* 0x000000090600780c */ /* 0x000fe20005741670 */
[----:B------:R-:W-:Y:S01]  /*6220*/  @!P4 STG.E.U8 desc[UR24][R16.64+0x20], R85 ;  /* 0x000020551000c986 */ /* 0x000fe2000c101118 */
[----:B-1----:R-:W-:Y:S01]  /*6230*/  F2FP.SATFINITE.E4M3.F32.PACK_AB_MERGE_C R25, RZ, R82, RZ ;  /* 0x00000052ff19723e */ /* 0x002fe200048070ff */
[-C--:B------:R-:W-:Y:S01]  /*6240*/  FMUL R68, R68, R14.reuse ;  /* 0x0000000e44447220 */ /* 0x080fe20000400000 */
[C---:B------:R-:W-:Y:S01]  /*6250*/  ISETP.GE.AND P4, PT, R26.reuse, 0x2a, PT ;  /* 0x0000002a1a00780c */ /* 0x040fe20003f86270 */
[-C--:B------:R-:W-:Y:S01]  /*6260*/  FMUL R67, R67, R14.reuse ;  /* 0x0000000e43437220 */ /* 0x080fe20000400000 */
[----:B------:R-:W-:Y:S01]  /*6270*/  ISETP.GE.AND P0, PT, R26, 0x29, PT ;  /* 0x000000291a00780c */ /* 0x000fe20003f06270 */
[-C--:B------:R-:W-:Y:S01]  /*6280*/  FMUL R66, R66, R14.reuse ;  /* 0x0000000e42427220 */ /* 0x080fe20000400000 */
[----:B------:R-:W-:Y:S01]  /*6290*/  F2FP.SATFINITE.E4M3.F32.PACK_AB_MERGE_C R79, RZ, R79, RZ ;  /* 0x0000004fff4f723e */ /* 0x000fe200048070ff */
[-C--:B------:R-:W-:Y:S01]  /*62a0*/  FMUL R65, R65, R14.reuse ;  /* 0x0000000e41417220 */ /* 0x080fe20000400000 */
[C---:B------:R-:W-:Y:S01]  /*62b0*/  ISETP.LT.OR P6, PT, R6.reuse, 0x1, !P0 ;  /* 0x000000010600780c */ /* 0x040fe200047c1670 */
[----:B------:R1:W-:Y:S01]  /*62c0*/  @!P5 STG.E.U8 desc[UR24][R16.64+0x21], R5 ;  /* 0x000021051000d986 */ /* 0x0003e2000c101118 */
[----:B------:R-:W-:Y:S01]  /*62d0*/  ISETP.LT.OR P5, PT, R6, 0x9, !P4 ;  /* 0x000000090600780c */ /* 0x000fe200067a1670 */
[-C--:B------:R-:W-:Y:S01]  /*62e0*/  FMUL R64, R64, R14.reuse ;  /* 0x0000000e40407220 */ /* 0x080fe20000400000 */
[C---:B------:R-:W-:Y:S01]  /*62f0*/  ISETP.LT.OR P0, PT, R6.reuse, 0x9, !P0 ;  /* 0x000000090600780c */ /* 0x040fe20004701670 */
[----:B------:R2:W-:Y:S01]  /*6300*/  @!P2 STG.E.U8 desc[UR24][R18.64+0x21], R25 ;  /* 0x000021191200a986 */ /* 0x0005e2000c101118 */
[----:B------:R-:W-:Y:S01]  /*6310*/  ISETP.LT.OR P2, PT, R6, 0x1, !P4 ;  /* 0x000000010600780c */ /* 0x000fe20006741670 */
[-C--:B------:R-:W-:Y:S01]  /*6320*/  FMUL R23, R23, R14.reuse ;  /* 0x0000000e17177220 */ /* 0x080fe20000400000 */
[C---:B------:R-:W-:Y:S01]  /*6330*/  ISETP.GE.AND P4, PT, R26.reuse, 0x32, PT ;  /* 0x000000321a00780c */ /* 0x040fe20003f86270 */
[----:B------:R-:W-:Y:S01]  /*6340*/  @!P1 STG.E.U8 desc[UR24][R18.64+0x20], R83 ;  /* 0x0000205312009986 */ /* 0x000fe2000c101118 */
[----:B------:R-:W-:Y:S01]  /*6350*/  ISETP.GE.AND P1, PT, R26, 0x31, PT ;  /* 0x000000311a00780c */ /* 0x000fe20003f26270 */
[----:B------:R-:W-:Y:S01]  /*6360*/  FMUL R22, R22, R14 ;  /* 0x0000000e16167220 */ /* 0x000fe20000400000 */
[----:B0-----:R-:W-:Y:S01]  /*6370*/  F2FP.SATFINITE.E4M3.F32.PACK_AB_MERGE_C R27, RZ, R76, RZ ;  /* 0x0000004cff1b723e */ /* 0x001fe200048070ff */
[----:B------:R-:W-:Y:S01]  /*6380*/  @!P6 STG.E.U8 desc[UR24][R16.64+0x28], R81 ;  /* 0x000028511000e986 */ /* 0x000fe2000c101118 */
[----:B-1----:R-:W-:-:S02]  /*6390*/  F2FP.SATFINITE.E4M3.F32.PACK_AB_MERGE_C R5, RZ, R80, RZ ;  /* 0x00000050ff05723e */ /* 0x002fc400048070ff */
[C---:B------:R-:W-:Y:S02]  /*63a0*/  ISETP.LT.OR P6, PT, R6.reuse, 0x1, !P1 ;  /* 0x000000010600780c */ /* 0x040fe40004fc1670 */
[----:B--2---:R-:W-:Y:S01]  /*63b0*/  F2FP.SATFINITE.E4M3.F32.PACK_AB_MERGE_C R25, RZ, R78, RZ ;  /* 0x0000004eff19723e */ /* 0x004fe200048070ff */
[----:B------:R0:W-:Y:S01]  /*63c0*/  @!P2 STG.E.U8 desc[UR24][R16.64+0x29], R5 ;  /* 0x000029051000a986 */ /* 0x0001e2000c101118 */
[C---:B------:R-:W-:Y:S02]  /*63d0*/  ISETP.LT.OR P2, PT, R6.reuse, 0x1, !P4 ;  /* 0x000000010600780c */ /* 0x040fe40006741670 */
[----:B------:R-:W-:Y:S01]  /*63e0*/  F2FP.SATFINITE.E4M3.F32.PACK_AB_MERGE_C R77, RZ, R77, RZ ;  /* 0x0000004dff4d723e */ /* 0x000fe200048070ff */
[----:B------:R1:W-:Y:S01]  /*63f0*/  @!P5 STG.E.U8 desc[UR24][R18.64+0x29], R25 ;  /* 0x000029191200d986 */ /* 0x0003e2000c101118 */
[----:B------:R-:W-:Y:S02]  /*6400*/  ISETP.LT.OR P5, PT, R6, 0x9, !P4 ;  /* 0x000000090600780c */ /* 0x000fe400067a1670 */
[----:B------:R-:W-:Y:S01]  /*6410*/  ISETP.GE.AND P4, PT, R26, 0x3a, PT ;  /* 0x0000003a1a00780c */ /* 0x000fe20003f86270 */
[----:B------:R-:W-:Y:S01]  /*6420*/  @!P0 STG.E.U8 desc[UR24][R18.64+0x28], R79 ;  /* 0x0000284f12008986 */ /* 0x000fe2000c101118 */
[----:B------:R-:W-:-:S02]  /*6430*/  ISETP.LT.OR P1, PT, R6, 0x9, !P1 ;  /* 0x000000090600780c */ /* 0x000fc40004f21670 */
[----:B------:R-:W-:Y:S01]  /*6440*/  ISETP.GE.AND P0, PT, R26, 0x39, PT ;  /* 0x000000391a00780c */ /* 0x000fe20003f06270 */
[----:B------:R-:W-:Y:S01]  /*6450*/  @!P6 STG.E.U8 desc[UR24][R16.64+0x30], R77 ;  /* 0x0000304d1000e986 */ /* 0x000fe2000c101118 */
[----:B------:R-:W-:Y:S02]  /*6460*/  F2FP.SATFINITE.E4M3.F32.PACK_AB_MERGE_C R75, RZ, R75, RZ ;  /* 0x0000004bff4b723e */ /* 0x000fe400048070ff */
[C---:B------:R-:W-:Y:S01]  /*6470*/  ISETP.LT.OR P6, PT, R6.reuse, 0x1, !P0 ;  /* 0x000000010600780c */ /* 0x040fe200047c1670 */
[----:B------:R-:W-:Y:S01]  /*6480*/  @!P2 STG.E.U8 desc[UR24][R16.64+0x31], R27 ;  /* 0x0000311b1000a986 */ /* 0x000fe2000c101118 */
[----:B------:R-:W-:Y:S02]  /*6490*/  ISETP.LT.OR P2, PT, R6, 0x1, !P4 ;  /* 0x000000010600780c */ /* 0x000fe40006741670 */
[----:B0-----:R-:W-:Y:S02]  /*64a0*/  F2FP.SATFINITE.E4M3.F32.PACK_AB_MERGE_C R5, RZ, R74, RZ ;  /* 0x0000004aff05723e */ /* 0x001fe400048070ff */
[----:B-1----:R-:W-:Y:S01]  /*64b0*/  F2FP.SATFINITE.E4M3.F32.PACK_AB_MERGE_C R25, RZ, R72, RZ ;  /* 0x00000048ff19723e */ /* 0x002fe200048070ff */
[----:B------:R-:W-:Y:S01]  /*64c0*/  @!P1 STG.E.U8 desc[UR24][R18.64+0x30], R75 ;  /* 0x0000304b12009986 */ /* 0x000fe2000c101118 */
[----:B------:R-:W-:-:S02]  /*64d0*/  F2FP.SATFINITE.E4M3.F32.PACK_AB_MERGE_C R73, RZ, R73, RZ ;  /* 0x00000049ff49723e */ /* 0x000fc400048070ff */
[C---:B------:R-:W-:Y:S01]  /*64e0*/  ISETP.LT.OR P1, PT, R6.reuse, 0x9, !P0 ;  /* 0x000000090600780c */ /* 0x040fe20004721670 */
[----:B------:R0:W-:Y:S01]  /*64f0*/  @!P5 STG.E.U8 desc[UR24][R18.64+0x31], R5 ;  /* 0x000031051200d986 */ /* 0x0001e2000c101118 */
[----:B------:R-:W-:Y:S02]  /*6500*/  ISETP.LT.OR P4, PT, R6, 0x9, !P4 ;  /* 0x000000090600780c */ /* 0x000fe40006781670 */
[C---:B------:R-:W-:Y:S01]  /*6510*/  ISETP.GE.AND P0, PT, R26.reuse, 0x42, PT ;  /* 0x000000421a00780c */ /* 0x040fe20003f06270 */
[----:B------:R1:W-:Y:S01]  /*6520*/  @!P2 STG.E.U8 desc[UR24][R16.64+0x39], R25 ;  /* 0x000039191000a986 */ /* 0x0003e2000c101118 */
[----:B------:R-:W-:Y:S02]  /*6530*/  ISETP.GE.AND P2, PT, R26, 0x41, PT ;  /* 0x000000411a00780c */ /* 0x000fe40003f46270 */
[----:B------:R-:W-:Y:S01]  /*6540*/  F2FP.SATFINITE.E4M3.F32.PACK_AB_MERGE_C R71, RZ, R71, RZ ;  /* 0x00000047ff47723e */ /* 0x000fe200048070ff */
[----:B------:R-:W-:Y:S01]  /*6550*/  @!P6 STG.E.U8 desc[UR24][R16.64+0x38], R73 ;  /* 0x000038491000e986 */ /* 0x000fe2000c101118 */
[----:B------:R-:W-:-:S02]  /*6560*/  ISETP.LT.OR P5, PT, R6, 0x1, !P2 ;  /* 0x000000010600780c */ /* 0x000fc400057a1670 */
[C---:B------:R-:W-:Y:S01]  /*6570*/  ISETP.LT.OR P6, PT, R6.reuse, 0x1, !P0 ;  /* 0x000000010600780c */ /* 0x040fe200047c1670 */
[----:B------:R-:W-:Y:S01]  /*6580*/  @!P1 STG.E.U8 desc[UR24][R18.64+0x38], R71 ;  /* 0x0000384712009986 */ /* 0x000fe2000c101118 */
[----:B0-----:R-:W-:Y:S02]  /*6590*/  F2FP.SATFINITE.E4M3.F32.PACK_AB_MERGE_C R5, RZ, R70, RZ ;  /* 0x00000046ff05723e */ /* 0x001fe400048070ff */
[----:B------:R-:W-:Y:S02]  /*65a0*/  F2FP.SATFINITE.E4M3.F32.PACK_AB_MERGE_C R69, RZ, R69, RZ ;  /* 0x00000045ff45723e */ /* 0x000fe400048070ff */
[----:B-1----:R-:W-:Y:S01]  /*65b0*/  F2FP.SATFINITE.E4M3.F32.PACK_AB_MERGE_C R25, RZ, R68, RZ ;  /* 0x00000044ff19723e */ /* 0x002fe200048070ff */
[----:B------:R0:W-:Y:S01]  /*65c0*/  @!P4 STG.E.U8 desc[UR24][R18.64+0x39], R5 ;  /* 0x000039051200c986 */ /* 0x0001e2000c101118 */
[----:B------:R-:W-:Y:S02]  /*65d0*/  ISETP.LT.OR P1, PT, R6, 0x9, !P2 ;  /* 0x000000090600780c */ /* 0x000fe40005721670 */
[C---:B------:R-:W-:Y:S01]  /*65e0*/  ISETP.GE.AND P4, PT, R26.reuse, 0x49, PT ;  /* 0x000000491a00780c */ /* 0x040fe20003f86270 */
[----:B------:R-:W-:Y:S01]  /*65f0*/  @!P5 STG.E.U8 desc[UR24][R16.64+0x40], R69 ;  /* 0x000040451000d986 */ /* 0x000fe2000c101118 */
[----:B------:R-:W-:-:S02]  /*6600*/  ISETP.GE.AND P2, PT, R26, 0x4a, PT ;  /* 0x0000004a1a00780c */ /* 0x000fc40003f46270 */
[C---:B------:R-:W-:Y:S01]  /*6610*/  ISETP.LT.OR P0, PT, R6.reuse, 0x9, !P0 ;  /* 0x000000090600780c */ /* 0x040fe20004701670 */
[----:B------:R1:W-:Y:S01]  /*6620*/  @!P6 STG.E.U8 desc[UR24][R16.64+0x41], R25 ;  /* 0x000041191000e986 */ /* 0x0003e2000c101118 */
[C---:B------:R-:W-:Y:S02]  /*6630*/  ISETP.LT.OR P5, PT, R6.reuse, 0x1, !P4 ;  /* 0x000000010600780c */ /* 0x040fe400067a1670 */
[C---:B------:R-:W-:Y:S02]  /*6640*/  ISETP.LT.OR P6, PT, R6.reuse, 0x1, !P2 ;  /* 0x000000010600780c */ /* 0x040fe400057c1670 */
[C---:B------:R-:W-:Y:S02]  /*6650*/  ISETP.LT.OR P4, PT, R6.reuse, 0x9, !P4 ;  /* 0x000000090600780c */ /* 0x040fe40006781670 */
[----:B------:R-:W-:Y:S02]  /*6660*/  ISETP.LT.OR P2, PT, R6, 0x9, !P2 ;  /* 0x000000090600780c */ /* 0x000fe40005741670 */
[----:B------:R-:W-:-:S02]  /*6670*/  F2FP.SATFINITE.E4M3.F32.PACK_AB_MERGE_C R67, RZ, R67, RZ ;  /* 0x00000043ff43723e */ /* 0x000fc400048070ff */
[----:B0-----:R-:W-:Y:S02]  /*6680*/  F2FP.SATFINITE.E4M3.F32.PACK_AB_MERGE_C R5, RZ, R66, RZ ;  /* 0x00000042ff05723e */ /* 0x001fe400048070ff */
[----:B------:R-:W-:Y:S01]  /*6690*/  F2FP.SATFINITE.E4M3.F32.PACK_AB_MERGE_C R65, RZ, R65, RZ ;  /* 0x00000041ff41723e */ /* 0x000fe200048070ff */
[----:B------:R0:W-:Y:S01]  /*66a0*/  @!P1 STG.E.U8 desc[UR24][R18.64+0x40], R67 ;  /* 0x0000404312009986 */ /* 0x0001e2000c101118 */
[----:B-1----:R-:W-:Y:S02]  /*66b0*/  F2FP.SATFINITE.E4M3.F32.PACK_AB_MERGE_C R25, RZ, R64, RZ ;  /* 0x00000040ff19723e */ /* 0x002fe400048070ff */
[----:B------:R-:W-:Y:S01]  /*66c0*/  F2FP.SATFINITE.E4M3.F32.PACK_AB_MERGE_C R23, RZ, R23, RZ ;  /* 0x00000017ff17723e */ /* 0x000fe200048070ff */
[----:B------:R0:W-:Y:S01]  /*66d0*/  @!P0 STG.E.U8 desc[UR24][R18.64+0x41], R5 ;  /* 0x0000410512008986 */ /* 0x0001e2000c101118 */
[----:B------:R-:W-:-:S03]  /*66e0*/  F2FP.SATFINITE.E4M3.F32.PACK_AB_MERGE_C R27, RZ, R22, RZ ;  /* 0x00000016ff1b723e */ /* 0x000fc600048070ff */
[----:B------:R0:W-:Y:S04]  /*66f0*/  @!P5 STG.E.U8 desc[UR24][R16.64+0x48], R65 ;  /* 0x000048411000d986 */ /* 0x0001e8000c101118 */
[----:B------:R0:W-:Y:S04]  /*6700*/  @!P6 STG.E.U8 desc[UR24][R16.64+0x49], R25 ;  /* 0x000049191000e986 */ /* 0x0001e8000c101118 */
[----:B------:R0:W-:Y:S04]  /*6710*/  @!P4 STG.E.U8 desc[UR24][R18.64+0x48], R23 ;  /* 0x000048171200c986 */ /* 0x0001e8000c101118 */
[----:B------:R0:W-:Y:S02]  /*6720*/  @!P2 STG.E.U8 desc[UR24][R18.64+0x49], R27 ;  /* 0x0000491b1200a986 */ /* 0x0001e4000c101118 */
.L_x_122:
[----:B------:R-:W-:Y:S05]  /*6730*/  BSYNC B0 ;  /* 0x0000000000007941 */ /* 0x000fea0003800000 */
.L_x_40:
[C---:B------:R-:W-:Y:S01]  /*6740*/  LEA R2, P0, R8.reuse, R2, 0x1 ;  /* 0x0000000208027211 */ /* 0x040fe200078008ff */
[----:B------:R-:W-:Y:S01]  /*6750*/  ULDC.64 UR14, c[0x0][0x650] ;  /* 0x00019400000e7ab9 */ /* 0x000fe20000000a00 */
[----:B-----5:R-:W-:Y:S01]  /*6760*/  IMAD.U32 R4, RZ, RZ, UR13 ;  /* 0x0000000dff047e24 */ /* 0x020fe2000f8e00ff */
[----:B0-----:R-:W-:Y:S01]  /*6770*/  PRMT R16, RZ, 0x7610, R16 ;  /* 0x00007610ff107816 */ /* 0x001fe20000000010 */
[----:B------:R-:W-:Y:S01]  /*6780*/  IMAD.MOV.U32 R6, RZ, RZ, -0x1 ;  /* 0xffffffffff067424 */ /* 0x000fe200078e00ff */
[----:B------:R-:W-:Y:S01]  /*6790*/  LEA.HI.X R3, R8, R3, R0, 0x1, P0 ;  /* 0x0000000308037211 */ /* 0x000fe200000f0c00 */
[----:B------:R0:W-:Y:S01]  /*67a0*/  SYNCS.ARRIVE.TRANS64.A1T0 RZ, [R4+UR9], RZ ;  /* 0x000000ff04ff79a7 */ /* 0x0001e20008100009 */
[----:B------:R-:W-:Y:S01]  /*67b0*/  ISETP.GE.U32.AND P0, PT, R2, UR14, PT ;  /* 0x0000000e02007c0c */ /* 0x000fe2000bf06070 */
[----:B------:R-:W-:-:S03]  /*67c0*/  IMAD.MOV.U32 R5, RZ, RZ, -0x1 ;  /* 0xffffffffff057424 */ /* 0x000fc600078e00ff */
[----:B------:R-:W-:Y:S01]  /*67d0*/  ISETP.GE.U32.AND.EX P0, PT, R3, UR15, PT, P0 ;  /* 0x0000000f03007c0c */ /* 0x000fe2000bf06100 */
[----:B0-----:R-:W-:-:S12]  /*67e0*/  IMAD.MOV.U32 R4, RZ, RZ, -0x1 ;  /* 0xffffffffff047424 */ /* 0x001fd800078e00ff */
[----:B------:R-:W-:Y:S05]  /*67f0*/  @P0 BRA `(.L_x_123) ;  /* 0x0000000400600947 */ /* 0x000fea0003800000 */
[----:B------:R-:W0:Y:S01]  /*6800*/  S2R R28, SR_CTAID.X ;  /* 0x00000000001c7919 */ /* 0x000e220000002500 */
[----:B------:R-:W5:Y:S01]  /*6810*/  LDC.64 R22, c[0x0][0x628] ;  /* 0x00018a00ff167b82 */ /* 0x000f620000000a00 */
[----:B------:R-:W-:Y:S01]  /*6820*/  ULDC UR5, c[0x0][0x150] ;  /* 0x0000540000057ab9 */ /* 0x000fe20000000800 */
[----:B-1----:R-:W-:Y:S01]  /*6830*/  IMAD.MOV.U32 R18, RZ, RZ, R2 ;  /* 0x000000ffff127224 */ /* 0x002fe200078e0002 */
[----:B------:R-:W1:Y:S01]  /*6840*/  S2R R30, SR_CTAID.Y ;  /* 0x00000000001e7919 */ /* 0x000e620000002600 */
[----:B------:R-:W-:-:S04]  /*6850*/  IMAD.MOV.U32 R19, RZ, RZ, R3 ;  /* 0x000000ffff137224 */ /* 0x000fc800078e0003 */
[----:B------:R-:W1:Y:S08]  /*6860*/  LDC R31, c[0x0][0x144] ;  /* 0x00005100ff1f7b82 */ /* 0x000e700000000800 */
[----:B------:R-:W1:Y:S08]  /*6870*/  LDC R6, c[0x0][0x630] ;  /* 0x00018c00ff067b82 */ /* 0x000e700000000800 */
[----:B------:R-:W1:Y:S01]  /*6880*/  LDC.64 R26, c[0x0][0x620] ;  /* 0x00018800ff1a7b82 */ /* 0x000e620000000a00 */
[----:B-----5:R-:W-:-:S04]  /*6890*/  ISETP.NE.U32.AND P0, PT, R22, RZ, PT ;  /* 0x000000ff1600720c */ /* 0x020fc80003f05070 */
[----:B------:R-:W-:Y:S02]  /*68a0*/  ISETP.NE.AND.EX P0, PT, R23, RZ, PT, P0 ;  /* 0x000000ff1700720c */ /* 0x000fe40003f05300 */
[----:B0-----:R-:W-:-:S05]  /*68b0*/  I2FP.F32.U32 R4, R28 ;  /* 0x0000001c00047245 */ /* 0x001fca0000201000 */
[----:B------:R-:W-:-:S04]  /*68c0*/  FMUL R4, R4, UR5 ;  /* 0x0000000504047c20 */ /* 0x000fc80008400000 */
[----:B------:R0:W0:Y:S02]  /*68d0*/  F2I.U32.TRUNC.NTZ R29, R4 ;  /* 0x00000004001d7305 */ /* 0x000024000020f000 */
[----:B------:R-:W-:Y:S05]  /*68e0*/  @!P0 BRA `(.L_x_124) ;  /* 0x0000000000288947 */ /* 0x000fea0003800000 */
[----:B------:R-:W5:Y:S02]  /*68f0*/  LDC R5, c[0x0][0x634] ;  /* 0x00018d00ff057b82 */ /* 0x000f640000000800 */
[----:B-----5:R-:W-:-:S05]  /*6900*/  IADD3 R19, P0, R2, R5, RZ ;  /* 0x0000000502137210 */ /* 0x020fca0007f1e0ff */
[----:B--234-:R-:W-:-:S04]  /*6910*/  IMAD.X R25, RZ, RZ, R3, P0 ;  /* 0x000000ffff197224 */ /* 0x01cfc800000e0603 */
[----:B0-----:R-:W-:-:S04]  /*6920*/  IMAD.WIDE.U32 R4, R25, R22, RZ ;  /* 0x0000001619047225 */ /* 0x001fc800078e00ff */
[----:B------:R-:W-:-:S04]  /*6930*/  IMAD.WIDE.U32 R16, P0, R19, R23, R4 ;  /* 0x0000001713107225 */ /* 0x000fc80007800004 */
[----:B------:R-:W-:-:S04]  /*6940*/  IMAD.WIDE.U32 R4, R19, R22, RZ ;  /* 0x0000001613047225 */ /* 0x000fc800078e00ff */
[----:B------:R-:W-:Y:S01]  /*6950*/  IMAD.X R19, RZ, RZ, RZ, P0 ;  /* 0x000000ffff137224 */ /* 0x000fe200000e06ff */
[----:B------:R-:W-:Y:S01]  /*6960*/  IADD3 RZ, P0, R5, R16, RZ ;  /* 0x0000001005ff7210 */ /* 0x000fe20007f1e0ff */
[----:B------:R-:W-:-:S04]  /*6970*/  IMAD.MOV.U32 R18, RZ, RZ, R17 ;  /* 0x000000ffff127224 */ /* 0x000fc800078e0011 */
[----:B------:R-:W-:-:S08]  /*6980*/  IMAD.WIDE.U32.X R18, R25, R23, R18, P0 ;  /* 0x0000001719127225 */ /* 0x000fd000000e0412 */
.L_x_124:
[-CC-:B-1234-:R-:W-:Y:S01]  /*6990*/  SHF.R.U64 R24, R18, R6.reuse, R19.reuse ;  /* 0x0000000612187219 */ /* 0x19efe20000001213 */
[----:B------:R-:W1:Y:S01]  /*69a0*/  LDC.64 R34, c[0x0][0x640] ;  /* 0x00019000ff227b82 */ /* 0x000e620000000a00 */
[----:B0-----:R-:W-:Y:S01]  /*69b0*/  SHF.R.U32.HI R4, RZ, R6, R19 ;  /* 0x00000006ff047219 */ /* 0x001fe20000011613 */
[----:B------:R-:W-:Y:S01]  /*69c0*/  IMAD.MOV R29, RZ, RZ, -R29 ;  /* 0x000000ffff1d7224 */ /* 0x000fe200078e0a1d */
[----:B------:R-:W-:Y:S01]  /*69d0*/  IADD3 R17, P0, RZ, -R24, RZ ;  /* 0x80000018ff117210 */ /* 0x000fe20007f1e0ff */
[----:B------:R-:W-:Y:S01]  /*69e0*/  ULDC UR5, c[0x0][0x154] ;  /* 0x0000550000057ab9 */ /* 0x000fe20000000800 */
[----:B------:R-:W-:Y:S02]  /*69f0*/  IMAD.MOV.U32 R19, RZ, RZ, 0x1 ;  /* 0x00000001ff137424 */ /* 0x000fe400078e00ff */
[----:B------:R-:W-:Y:S01]  /*6a00*/  IMAD R29, R31, R29, R28 ;  /* 0x0000001d1f1d7224 */ /* 0x000fe200078e021c */
[----:B------:R-:W0:Y:S01]  /*6a10*/  LDC R16, c[0x0][0x618] ;  /* 0x00018600ff107b82 */ /* 0x000e220000000800 */
[----:B------:R-:W-:-:S04]  /*6a20*/  IMAD.X R5, RZ, RZ, ~R4, P0 ;  /* 0x000000ffff057224 */ /* 0x000fc800000e0e04 */
[-C--:B------:R-:W-:Y:S02]  /*6a30*/  IMAD R6, R5, R26.reuse, RZ ;  /* 0x0000001a05067224 */ /* 0x080fe400078e02ff */
[C---:B------:R-:W-:Y:S01]  /*6a40*/  IMAD.WIDE.U32 R4, R17.reuse, R26, R2 ;  /* 0x0000001a11047225 */ /* 0x040fe200078e0002 */
[----:B------:R-:W2:Y:S03]  /*6a50*/  LDC R18, c[0x0][0x608] ;  /* 0x00018200ff127b82 */ /* 0x000ea60000000800 */
[----:B------:R-:W-:Y:S01]  /*6a60*/  IMAD R17, R17, R27, R6 ;  /* 0x0000001b11117224 */ /* 0x000fe200078e0206 */
[----:B------:R-:W-:-:S03]  /*6a70*/  I2FP.F32.U32 R6, R30 ;  /* 0x0000001e00067245 */ /* 0x000fc60000201000 */
[----:B------:R-:W-:Y:S01]  /*6a80*/  IMAD.IADD R5, R5, 0x1, R17 ;  /* 0x0000000105057824 */ /* 0x000fe200078e0211 */
[----:B------:R-:W3:Y:S01]  /*6a90*/  LDC R32, c[0x0][0x658] ;  /* 0x00019600ff207b82 */ /* 0x000ee20000000800 */
[----:B-1----:R-:W-:Y:S01]  /*6aa0*/  ISETP.NE.U32.AND P0, PT, R34, RZ, PT ;  /* 0x000000ff2200720c */ /* 0x002fe20003f05070 */
[----:B------:R-:W-:-:S03]  /*6ab0*/  IMAD.MOV.U32 R17, RZ, RZ, -0x1 ;  /* 0xffffffffff117424 */ /* 0x000fc600078e00ff */
[----:B------:R-:W-:-:S03]  /*6ac0*/  ISETP.NE.AND.EX P0, PT, R35, RZ, PT, P0 ;  /* 0x000000ff2300720c */ /* 0x000fc60003f05300 */
[----:B------:R-:W1:Y:S01]  /*6ad0*/  LDC R27, c[0x0][0x148] ;  /* 0x00005200ff1b7b82 */ /* 0x000e620000000800 */
[-CC-:B0-----:R-:W-:Y:S02]  /*6ae0*/  SHF.R.U64 R22, R4, R16.reuse, R5.reuse ;  /* 0x0000001004167219 */ /* 0x181fe40000001205 */
[----:B------:R-:W-:Y:S01]  /*6af0*/  SHF.R.U32.HI R5, RZ, R16, R5 ;  /* 0x00000010ff057219 */ /* 0x000fe20000011605 */
[----:B------:R-:W-:-:S04]  /*6b00*/  FMUL R16, R6, UR5 ;  /* 0x0000000506107c20 */ /* 0x000fc80008400000 */
[----:B------:R-:W0:Y:S01]  /*6b10*/  LDC R28, c[0x0][0x600] ;  /* 0x00018000ff1c7b82 */ /* 0x000e220000000800 */
[----:B------:R4:W0:Y:S01]  /*6b20*/  F2I.U32.TRUNC.NTZ R25, R16 ;  /* 0x0000001000197305 */ /* 0x000822000020f000 */
[-CC-:B--2---:R-:W-:Y:S02]  /*6b30*/  SHF.R.U64 R6, R22, R18.reuse, R5.reuse ;  /* 0x0000001216067219 */ /* 0x184fe40000001205 */
[----:B------:R-:W-:-:S04]  /*6b40*/  SHF.R.U32.HI R5, RZ, R18, R5 ;  /* 0x00000012ff057219 */ /* 0x000fc80000011605 */
[----:B------:R-:W2:Y:S01]  /*6b50*/  LDC R33, c[0x0][0x648] ;  /* 0x00019200ff217b82 */ /* 0x000ea20000000800 */
[-CC-:B---3--:R-:W-:Y:S02]  /*6b60*/  SHF.R.U64 R26, R6, R32.reuse, R5.reuse ;  /* 0x00000020061a7219 */ /* 0x188fe40000001205 */
[-C--:B------:R-:W-:Y:S02]  /*6b70*/  SHF.L.U32 R17, R17, R32.reuse, RZ ;  /* 0x0000002011117219 */ /* 0x080fe400000006ff */
[-C--:B------:R-:W-:Y:S01]  /*6b80*/  SHF.R.U32.HI R5, RZ, R32.reuse, R5 ;  /* 0x00000020ff057219 */ /* 0x080fe20000011605 */
[----:B------:R-:W-:Y:S01]  /*6b90*/  IMAD.MOV.U32 R4, RZ, RZ, R26 ;  /* 0x000000ffff047224 */ /* 0x000fe200078e001a */
[----:B------:R-:W-:Y:S01]  /*6ba0*/  SHF.L.U32 R32, R19, R32, RZ ;  /* 0x0000002013207219 */ /* 0x000fe200000006ff */
[----:B------:R-:W3:Y:S01]  /*6bb0*/  LDC R36, c[0x0][0x638] ;  /* 0x00018e00ff247b82 */ /* 0x000ee20000000800 */
[----:B------:R-:W-:-:S07]  /*6bc0*/  LOP3.LUT R31, RZ, R17, RZ, 0x33, !PT ;  /* 0x00000011ff1f7212 */ /* 0x000fce00078e33ff */
[----:B------:R-:W0:Y:S01]  /*6bd0*/  LDC R37, c[0x0][0x610] ;  /* 0x00018400ff257b82 */ /* 0x000e220000000800 */
[----:B----4-:R-:W-:Y:S05]  /*6be0*/  @!P0 BRA `(.L_x_125) ;  /* 0x0000000000288947 */ /* 0x010fea0003800000 */
[----:B------:R-:W4:Y:S02]  /*6bf0*/  LDC R19, c[0x0][0x64c] ;  /* 0x00019300ff137b82 */ /* 0x000f240000000800 */
[----:B----4-:R-:W-:-:S05]  /*6c00*/  IADD3 R19, P0, R26, R19, RZ ;  /* 0x000000131a137210 */ /* 0x010fca0007f1e0ff */
        /* <DEDUP_REMOVED lines=8> */
.L_x_125:
[----:B--2---:R-:W-:Y:S01]  /*6c90*/  SHF.R.U64 R4, R4, R33, R5 ;  /* 0x0000002104047219 */ /* 0x004fe20000001205 */
[----:B0-----:R-:W-:Y:S01]  /*6ca0*/  VIADD R19, R28, 0xffffffff ;  /* 0xffffffff1c137836 */ /* 0x001fe20000000000 */
[----:B------:R-:W-:Y:S01]  /*6cb0*/  LOP3.LUT R17, R6, R31, RZ, 0xc0, !PT ;  /* 0x0000001f06117212 */ /* 0x000fe200078ec0ff */
[----:B------:R-:W-:Y:S02]  /*6cc0*/  IMAD.MOV R25, RZ, RZ, -R25 ;  /* 0x000000ffff197224 */ /* 0x000fe400078e0a19 */
[----:B------:R-:W-:Y:S02]  /*6cd0*/  IMAD.MOV R5, RZ, RZ, -R4 ;  /* 0x000000ffff057224 */ /* 0x000fe400078e0a04 */
[----:B------:R-:W-:Y:S01]  /*6ce0*/  IMAD R6, R32, R4, R17 ;  /* 0x0000000420067224 */ /* 0x000fe200078e0211 */
[----:B------:R-:W-:Y:S01]  /*6cf0*/  LOP3.LUT R17, R22, R19, RZ, 0xc0, !PT ;  /* 0x0000001316117212 */ /* 0x000fe200078ec0ff */
[----:B-1----:R-:W-:Y:S02]  /*6d00*/  @P3 IMAD R29, R27, R25, R30 ;  /* 0x000000191b1d3224 */ /* 0x002fe400078e021e */
[----:B---3--:R-:W-:-:S02]  /*6d10*/  IMAD R4, R5, R36, R26 ;  /* 0x0000002405047224 */ /* 0x008fc400078e021a */
[----:B------:R-:W-:Y:S02]  /*6d20*/  IMAD R6, R6, R37, R29 ;  /* 0x0000002506067224 */ /* 0x000fe400078e021d */
[----:B------:R-:W-:Y:S02]  /*6d30*/  IMAD R17, R4, R28, R17 ;  /* 0x0000001c04117224 */ /* 0x000fe400078e0211 */
[----:B------:R-:W-:Y:S02]  /*6d40*/  IMAD.MOV.U32 R16, RZ, RZ, 0x1 ;  /* 0x00000001ff107424 */ /* 0x000fe400078e00ff */
[----:B------:R-:W-:Y:S01]  /*6d50*/  IMAD.MOV.U32 R4, RZ, RZ, R24 ;  /* 0x000000ffff047224 */ /* 0x000fe200078e0018 */
[----:B------:R-:W-:Y:S02]  /*6d60*/  SEL R5, R17, R6, !P3 ;  /* 0x0000000611057207 */ /* 0x000fe40005800000 */
[----:B------:R-:W-:-:S07]  /*6d70*/  SEL R6, R6, R17, !P3 ;  /* 0x0000001106067207 */ /* 0x000fce0005800000 */
.L_x_123:
[----:B------:R-:W-:Y:S02]  /*6d80*/  LOP3.LUT P0, RZ, R16, 0xff, RZ, 0xc0, !PT ;  /* 0x000000ff10ff7812 */ /* 0x000fe4000780c0ff */
[----:B------:R-:W-:-:S11]  /*6d90*/  LOP3.LUT R103, R103, 0x1, RZ, 0x3c, !PT ;  /* 0x0000000167677812 */ /* 0x000fd600078e3cff */
[----:B------:R-:W-:Y:S05]  /*6da0*/  @P0 BRA `(.L_x_126) ;  /* 0xffffffa800680947 */ /* 0x000fea000383ffff */
[----:B------:R-:W-:Y:S05]  /*6db0*/  EXIT ;  /* 0x000000000000794d */ /* 0x000fea0003800000 */
.L_x_18:
[----:B------:R-:W-:-:S08]  /*6dc0*/  ISETP.NE.AND P0, PT, R18, RZ, PT ;  /* 0x000000ff1200720c */ /* 0x000fd00003f05270 */
[----:B--23-5:R-:W0:-:S00]  /*6dd0*/  USETMAXREG.DEALLOC.CTAPOOL 0x28 ;  /* 0x00000028000079c8 */ /* 0x02ce0000080e0500 */
[----:B------:R-:W-:Y:S05]  /*6de0*/  @P0 EXIT ;  /* 0x000000000000094d */ /* 0x000fea0003800000 */
[----:B0-----:R-:W-:Y:S01]  /*6df0*/  LOP3.LUT P0, RZ, R20, 0xff, RZ, 0xc0, !PT ;  /* 0x000000ff14ff7812 */ /* 0x001fe2000780c0ff */
[----:B------:R-:W-:Y:S02]  /*6e00*/  IMAD.MOV.U32 R12, RZ, RZ, 0x1 ;  /* 0x00000001ff0c7424 */ /* 0x000fe400078e00ff */
[----:B------:R-:W-:-:S10]  /*6e10*/  IMAD.MOV.U32 R13, RZ, RZ, RZ ;  /* 0x000000ffff0d7224 */ /* 0x000fd400078e00ff */
[----:B------:R-:W-:Y:S05]  /*6e20*/  @!P0 BRA `(.L_x_127) ;  /* 0x0000000c00188947 */ /* 0x000fea0003800000 */
[----:B------:R-:W0:Y:S01]  /*6e30*/  S2R R16, SR_CgaCtaId ;  /* 0x0000000000107919 */ /* 0x000e220000008800 */
[----:B------:R-:W-:Y:S01]  /*6e40*/  LOP3.LUT P0, RZ, R11, 0x1f, RZ, 0xc0, !PT ;  /* 0x0000001f0bff7812 */ /* 0x000fe2000780c0ff */
[----:B------:R-:W-:Y:S01]  /*6e50*/  ULDC UR5, c[0x0][0x658] ;  /* 0x0001960000057ab9 */ /* 0x000fe20000000800 */
[----:B------:R-:W-:Y:S01]  /*6e60*/  UMOV UR7, 0xffffffff ;  /* 0xffffffff00077882 */ /* 0x000fe20000000000 */
[----:B------:R-:W-:Y:S01]  /*6e70*/  BSSY B0, `(.L_x_127) ;  /* 0x00000c1000007945 */ /* 0x000fe20003800000 */
[----:B------:R-:W-:Y:S01]  /*6e80*/  USHF.L.U32 UR7, UR7, UR5, URZ ;  /* 0x0000000507077299 */ /* 0x000fe2000800063f */
[C---:B------:R-:W-:Y:S01]  /*6e90*/  ISETP.NE.AND P2, PT, R10.reuse, RZ, PT ;  /* 0x000000ff0a00720c */ /* 0x040fe20003f45270 */
[----:B------:R-:W-:Y:S01]  /*6ea0*/  IMAD.MOV.U32 R15, RZ, RZ, 0x1 ;  /* 0x00000001ff0f7424 */ /* 0x000fe200078e00ff */
[----:B------:R-:W-:Y:S01]  /*6eb0*/  ISETP.NE.OR P0, PT, R10, RZ, !P0 ;  /* 0x000000ff0a00720c */ /* 0x000fe20004705670 */
[----:B------:R-:W-:Y:S01]  /*6ec0*/  IMAD.MOV.U32 R12, RZ, RZ, 0x1 ;  /* 0x00000001ff0c7424 */ /* 0x000fe200078e00ff */
[----:B------:R-:W-:Y:S01]  /*6ed0*/  LOP3.LUT R14, R7, 0x2, RZ, 0xfc, !PT ;  /* 0x00000002070e7812 */ /* 0x000fe200078efcff */
[----:B------:R-:W-:Y:S01]  /*6ee0*/  IMAD.MOV.U32 R13, RZ, RZ, RZ ;  /* 0x000000ffff0d7224 */ /* 0x000fe200078e00ff */
[----:B------:R-:W-:Y:S01]  /*6ef0*/  ULDC UR4, c[0x0][0x600] ;  /* 0x0001800000047ab9 */ /* 0x000fe20000000800 */
[----:B------:R-:W-:Y:S01]  /*6f00*/  UMOV UR8, 0x1 ;  /* 0x0000000100087882 */ /* 0x000fe20000000000 */
[----:B------:R-:W-:-:S02]  /*6f10*/  UIADD3 UR19, UR6, 0x1, URZ ;  /* 0x0000000106137890 */ /* 0x000fc4000fffe03f */
[----:B------:R-:W-:Y:S02]  /*6f20*/  UIADD3 UR13, UR4, -0x1, URZ ;  /* 0xffffffff040d7890 */ /* 0x000fe4000fffe03f */
[----:B------:R-:W-:Y:S02]  /*6f30*/  USHF.L.U32 UR17, UR8, UR5, URZ ;  /* 0x0000000508117299 */ /* 0x000fe4000800063f */
[----:B------:R-:W-:Y:S01]  /*6f40*/  ULOP3.LUT UR16, URZ, UR7, URZ, 0x33, !UPT ;  /* 0x000000073f107292 */ /* 0x000fe2000f8e333f */
[----:B------:R-:W-:Y:S01]  /*6f50*/  ULDC.64 UR20, c[0x0][0x198] ;  /* 0x0000660000147ab9 */ /* 0x000fe20000000a00 */
[----:B0-----:R-:W-:-:S10]  /*6f60*/  LOP3.LUT R16, R16, 0x1, RZ, 0xc0, !PT ;  /* 0x0000000110107812 */ /* 0x001fd400078ec0ff */
.L_x_139:
[----:B------:R-:W-:-:S03]  /*6f70*/  UMOV UR4, 0xffffffff ;  /* 0xffffffff00047882 */ /* 0x000fc60000000000 */
[----:B------:R-:W-:Y:S05]  /*6f80*/  BRA.DIV UR4, `(.L_x_128) ;  /* 0x0000001604007947 */ /* 0x000fea000b800000 */
[----:B------:R-:W-:-:S13]  /*6f90*/  ELECT P1, URZ, PT ;  /* 0x00000000003f782f */ /* 0x000fda0003820000 */
.L_x_160:
[----:B------:R-:W0:Y:S01]  /*6fa0*/  LDC R10, c[0x0][0x28c] ;  /* 0x0000a300ff0a7b82 */ /* 0x000e220000000800 */
[----:B------:R-:W-:Y:S01]  /*6fb0*/  BSSY B1, `(.L_x_129) ;  /* 0x0000039000017945 */ /* 0x000fe20003800000 */
[----:B0-----:R-:W-:-:S13]  /*6fc0*/  ISETP.LT.OR P1, PT, R10, 0x1, !P1 ;  /* 0x000000010a00780c */ /* 0x001fda0004f21670 */
[----:B------:R-:W-:Y:S05]  /*6fd0*/  @P1 BRA `(.L_x_130) ;  /* 0x0000000000d81947 */ /* 0x000fea0003800000 */
[----:B------:R-:W-:Y:S02]  /*6fe0*/  IMAD R10, R5, 0x2, R16 ;  /* 0x00000002050a7824 */ /* 0x000fe400078e0210 */
[----:B------:R-:W-:Y:S02]  /*6ff0*/  IMAD.SHL.U32 R18, R6, 0x40, RZ ;  /* 0x0000004006127824 */ /* 0x000fe400078e00ff */
[----:B------:R-:W-:Y:S02]  /*7000*/  IMAD.MOV.U32 R21, RZ, RZ, RZ ;  /* 0x000000ffff157224 */ /* 0x000fe400078e00ff */
[----:B------:R-:W-:Y:S02]  /*7010*/  IMAD.U32 R22, RZ, RZ, UR19 ;  /* 0x00000013ff167e24 */ /* 0x000fe4000f8e00ff */
[----:B------:R-:W-:Y:S02]  /*7020*/  IMAD.MOV.U32 R5, RZ, RZ, R12 ;  /* 0x000000ffff057224 */ /* 0x000fe400078e000c */
[----:B------:R-:W-:-:S02]  /*7030*/  IMAD.MOV.U32 R11, RZ, RZ, R13 ;  /* 0x000000ffff0b7224 */ /* 0x000fc400078e000d */
[----:B------:R-:W-:-:S07]  /*7040*/  IMAD R17, R10, 0x28, RZ ;  /* 0x000000280a117824 */ /* 0x000fce00078e02ff */
.L_x_134:
[----:B------:R-:W0:Y:S01]  /*7050*/  S2R R19, SR_CgaCtaId ;  /* 0x0000000000137919 */ /* 0x000e220000008800 */
[----:B------:R-:W-:Y:S01]  /*7060*/  MOV R6, 0x400 ;  /* 0x0000040000067802 */ /* 0x000fe20000000f00 */
[----:B------:R-:W1:Y:S03]  /*7070*/  @!P2 LDC R10, c[0x0][0x500] ;  /* 0x00014000ff0aab82 */ /* 0x000e660000000800 */
[----:B0-----:R-:W-:Y:S02]  /*7080*/  LEA R20, R19, R6, 0x18 ;  /* 0x0000000613147211 */ /* 0x001fe400078ec0ff */
[----:B------:R-:W-:-:S03]  /*7090*/  SHF.L.U32 R6, R5, 0x1f, RZ ;  /* 0x0000001f05067819 */ /* 0x000fc600000006ff */
[----:B------:R-:W-:-:S04]  /*70a0*/  IMAD R19, R11, 0x8, R20 ;  /* 0x000000080b137824 */ /* 0x000fc800078e0214 */
[----:B------:R-:W0:Y:S02]  /*70b0*/  SYNCS.PHASECHK.TRANS64.TRYWAIT P1, [R19+URZ+0x60], R6 ;  /* 0x00006006130075a7 */ /* 0x000e24000802017f */
[----:B01----:R-:W-:Y:S05]  /*70c0*/  @!P1 BRA `(.L_x_131) ;  /* 0x0000001000d09947 */ /* 0x003fea0003800000 */
.L_x_161:
[----:B0-----:R-:W-:Y:S01]  /*70d0*/  PRMT R6, R14, 0x9910, RZ ;  /* 0x000099100e067816 */ /* 0x001fe200000000ff */
[----:B------:R0:W-:Y:S03]  /*70e0*/  @!P2 SYNCS.ARRIVE.TRANS64 RZ, [R19+URZ], R10 ;  /* 0x0000000a13ffa9a7 */ /* 0x0001e6000800003f */
[----:B------:R-:W-:-:S13]  /*70f0*/  ISETP.NE.AND P1, PT, R6, 0x2, PT ;  /* 0x000000020600780c */ /* 0x000fda0003f25270 */
[----:B0-----:R-:W-:Y:S05]  /*7100*/  @P1 BRA `(.L_x_132) ;  /* 0x0000000000041947 */ /* 0x001fea0003800000 */
[----:B------:R-:W-:Y:S01]  /*7110*/  BPT.TRAP 0x1 ;  /* 0x000000040000795c */ /* 0x000fe20000300000 */
.L_x_132:
[----:B------:R-:W-:Y:S05]  /*7120*/  @P0 BRA `(.L_x_133) ;  /* 0x0000000000040947 */ /* 0x000fea0003800000 */
[----:B------:R-:W-:Y:S01]  /*7130*/  BPT.TRAP 0x1 ;  /* 0x000000040000795c */ /* 0x000fe20000300000 */
.L_x_133:
[----:B------:R-:W-:Y:S01]  /*7140*/  IMAD R6, R11, 0x2, R16 ;  /* 0x000000020b067824 */ /* 0x000fe200078e0210 */
[----:B------:R-:W-:Y:S01]  /*7150*/  R2UR UR9, R19 ;  /* 0x00000000130972ca */ /* 0x000fe200000e0000 */
[C-C-:B------:R-:W-:Y:S01]  /*7160*/  IMAD R10, R11.reuse, 0x2000, R20.reuse ;  /* 0x000020000b0a7824 */ /* 0x140fe200078e0214 */
[----:B------:R-:W-:Y:S01]  /*7170*/  UIADD3 UR4, UP0, UR20, 0xf0, URZ ;  /* 0x000000f014047890 */ /* 0x000fe2000ff1e03f */
[----:B------:R-:W-:Y:S01]  /*7180*/  IMAD R6, R6, 0x1400, R20 ;  /* 0x0000140006067824 */ /* 0x000fe200078e0214 */
[----:B------:R-:W-:Y:S01]  /*7190*/  R2UR UR11, R18 ;  /* 0x00000000120b72ca */ /* 0x000fe200000e0000 */
[----:B------:R-:W-:Y:S01]  /*71a0*/  VIADD R22, R22, 0xffffffff ;  /* 0xffffffff16167836 */ /* 0x000fe20000000000 */
[----:B------:R-:W-:Y:S01]  /*71b0*/  R2UR UR5, R10 ;  /* 0x000000000a0572ca */ /* 0x000fe200000e0000 */
[----:B------:R-:W-:Y:S01]  /*71c0*/  UIADD3 UR22, UP1, UR20, 0x1f0, URZ ;  /* 0x000001f014167890 */ /* 0x000fe2000ff3e03f */
[----:B------:R-:W-:Y:S01]  /*71d0*/  R2UR UR7, R6 ;  /* 0x00000000060772ca */ /* 0x000fe200000e0000 */
[----:B------:R-:W-:Y:S01]  /*71e0*/  VIADD R11, R11, 0x1 ;  /* 0x000000010b0b7836 */ /* 0x000fe20000000000 */
[----:B------:R-:W-:Y:S01]  /*71f0*/  R2UR UR10, R21 ;  /* 0x00000000150a72ca */ /* 0x000fe200000e0000 */
[----:B------:R-:W-:Y:S01]  /*7200*/  UIADD3.X UR23, URZ, UR21, URZ, UP1, !UPT ;  /* 0x000000153f177290 */ /* 0x000fe20008ffe43f */
[----:B------:R-:W-:Y:S01]  /*7210*/  R2UR UR12, R4 ;  /* 0x00000000040c72ca */ /* 0x000fe200000e0000 */
[----:B------:R-:W-:Y:S01]  /*7220*/  UMOV UR14, 0x0 ;  /* 0x00000000000e7882 */ /* 0x000fe20000000000 */
[----:B------:R-:W-:Y:S01]  /*7230*/  R2UR UR18, R17 ;  /* 0x00000000111272ca */ /* 0x000fe200000e0000 */
[----:B------:R-:W-:Y:S01]  /*7240*/  UMOV UR15, 0x10000000 ;  /* 0x10000000000f7882 */ /* 0x000fe20000000000 */
[----:B------:R-:W-:Y:S01]  /*7250*/  ISETP.GT.AND P4, PT, R22, 0x1, PT ;  /* 0x000000011600780c */ /* 0x000fe20003f84270 */
[----:B------:R-:W-:Y:S01]  /*7260*/  UMOV UR24, 0x30000 ;  /* 0x0003000000187882 */ /* 0x000fe20000000000 */
[----:B------:R-:W-:Y:S01]  /*7270*/  ISETP.NE.AND P1, PT, R11, 0xc, PT ;  /* 0x0000000c0b00780c */ /* 0x000fe20003f25270 */
[----:B------:R-:W-:Y:S01]  /*7280*/  UIADD3 UR8, UR5, 0x200, URZ ;  /* 0x0000020005087890 */ /* 0x000fe2000fffe03f */
[----:B------:R-:W-:Y:S01]  /*7290*/  VIADD R21, R21, 0x80 ;  /* 0x0000008015157836 */ /* 0x000fe20000000000 */
[----:B------:R-:W-:Y:S01]  /*72a0*/  UIADD3.X UR5, URZ, UR21, URZ, UP0, !UPT ;  /* 0x000000153f057290 */ /* 0x000fe200087fe43f */
[----:B------:R-:W-:Y:S01]  /*72b0*/  SEL R6, RZ, 0x1, P1 ;  /* 0x00000001ff067807 */ /* 0x000fe20000800000 */
[----:B------:R-:W-:Y:S01]  /*72c0*/  UIADD3 UR7, UR7, 0x18200, URZ ;  /* 0x0001820007077890 */ /* 0x000fe2000fffe03f */
[----:B------:R-:W-:-:S02]  /*72d0*/  SEL R11, R11, RZ, P1 ;  /* 0x000000ff0b0b7207 */ /* 0x000fc40000800000 */
[----:B------:R-:W-:-:S04]  /*72e0*/  LOP3.LUT R5, R5, R6, RZ, 0x3c, !PT ;  /* 0x0000000605057212 */ /* 0x000fc800078e3cff */
[----:B------:R0:W-:Y:S02]  /*72f0*/  UTMALDG.3D [UR8], [UR4], desc[UR14] ;  /* 0x00000e08040075b4 */ /* 0x0001e40008011000 */
[----:B0-----:R-:W-:Y:S01]  /*7300*/  UMOV UR8, UR7 ;  /* 0x0000000700087c82 */ /* 0x001fe20008000000 */
[----:B------:R-:W-:Y:S02]  /*7310*/  UMOV UR11, UR18 ;  /* 0x00000012000b7c82 */ /* 0x000fe40008000000 */
[----:B------:R0:W-:Y:S02]  /*7320*/  UTMALDG.3D.MULTICAST [UR8], [UR22], UR24, desc[UR14] ;  /* 0x00000e08160073b4 */ /* 0x0001e40008011818 */
[----:B0-----:R-:W-:Y:S05]  /*7330*/  @P4 BRA `(.L_x_134) ;  /* 0xfffffffc00444947 */ /* 0x001fea000383ffff */
.L_x_130:
[----:B------:R-:W-:Y:S05]  /*7340*/  BSYNC B1 ;  /* 0x0000000000017941 */ /* 0x000fea0003800000 */
.L_x_129:
[----:B------:R-:W-:Y:S01]  /*7350*/  LOP3.LUT P5, RZ, R15, 0xff, RZ, 0xc0, !PT ;  /* 0x000000ff0fff7812 */ /* 0x000fe200078ac0ff */
[----:B------:R-:W-:Y:S01]  /*7360*/  VIADD R6, R13, UR6 ;  /* 0x000000060d067c36 */ /* 0x000fe20008000000 */
[----:B------:R-:W-:Y:S01]  /*7370*/  ULDC.64 UR4, c[0x0][0x650] ;  /* 0x0001940000047ab9 */ /* 0x000fe20000000a00 */
[----:B------:R-:W-:Y:S01]  /*7380*/  IMAD.U32 R11, RZ, RZ, UR6 ;  /* 0x00000006ff0b7e24 */ /* 0x000fe2000f8e00ff */
[----:B------:R-:W-:Y:S01]  /*7390*/  UISETP.GE.U32.AND UP0, UPT, UR6, 0xc, UPT ;  /* 0x0000000c0600788c */ /* 0x000fe2000bf06070 */
[----:B------:R-:W-:Y:S01]  /*73a0*/  BSSY B1, `(.L_x_135) ;  /* 0x000006b000017945 */ /* 0x000fe20003800000 */
[----:B------:R-:W-:Y:S02]  /*73b0*/  ISETP.GT.U32.AND P1, PT, R6, 0xb, PT ;  /* 0x0000000b0600780c */ /* 0x000fe40003f24070 */
[----:B------:R-:W-:Y:S02]  /*73c0*/  PRMT R15, RZ, 0x7610, R15 ;  /* 0x00007610ff0f7816 */ /* 0x000fe4000000000f */
[----:B------:R-:W-:-:S02]  /*73d0*/  ISETP.LT.U32.AND P1, PT, R11, 0xc, P1 ;  /* 0x0000000c0b00780c */ /* 0x000fc40000f21070 */
[----:B------:R-:W-:Y:S01]  /*73e0*/  PLOP3.LUT P4, PT, PT, PT, UP0, 0x80, 0x0 ;  /* 0x000000000000781c */ /* 0x000fe20003f8f008 */
[----:B------:R-:W0:Y:S01]  /*73f0*/  @P5 S2R R5, SR_CgaCtaId ;  /* 0x0000000000055919 */ /* 0x000e220000008800 */
[----:B------:R-:W-:-:S04]  /*7400*/  @P5 MOV R4, 0x400 ;  /* 0x0000040000045802 */ /* 0x000fc80000000f00 */
[----:B0-----:R-:W-:Y:S01]  /*7410*/  @P5 LEA R10, R5, R4, 0x18 ;  /* 0x00000004050a5211 */ /* 0x001fe200078ec0ff */
[----:B------:R-:W-:-:S03]  /*7420*/  IMAD.WIDE.U32 R4, R6, -0x55555555, RZ ;  /* 0xaaaaaaab06047825 */ /* 0x000fc600078e00ff */
[----:B------:R0:W-:Y:S01]  /*7430*/  @P5 SYNCS.ARRIVE.TRANS64.A1T0 RZ, [R10+URZ+0xf8], RZ ;  /* 0x0000f8ff0aff59a7 */ /* 0x0001e2000810003f */
[----:B------:R-:W-:Y:S01]  /*7440*/  IADD3 R2, P5, R2, R8, RZ ;  /* 0x0000000802027210 */ /* 0x000fe20007fbe0ff */
[----:B------:R-:W-:Y:S01]  /*7450*/  IMAD.MOV.U32 R4, RZ, RZ, -0x1 ;  /* 0xffffffffff047424 */ /* 0x000fe200078e00ff */
[----:B------:R-:W-:Y:S02]  /*7460*/  SHF.R.U32.HI R11, RZ, 0x3, R5 ;  /* 0x00000003ff0b7819 */ /* 0x000fe40000011605 */
[----:B------:R-:W-:Y:S01]  /*7470*/  SEL R5, RZ, 0x1, !P1 ;  /* 0x00000001ff057807 */ /* 0x000fe20004800000 */
[----:B------:R-:W-:Y:S01]  /*7480*/  IMAD.X R3, R3, 0x1, R0, P5 ;  /* 0x0000000103037824 */ /* 0x000fe200028e0600 */
[----:B------:R-:W-:Y:S01]  /*7490*/  ISETP.GE.U32.AND P1, PT, R2, UR4, PT ;  /* 0x0000000402007c0c */ /* 0x000fe2000bf26070 */
[----:B------:R-:W-:Y:S01]  /*74a0*/  IMAD R13, R11, -0xc, R6 ;  /* 0xfffffff40b0d7824 */ /* 0x000fe200078e0206 */
[----:B------:R-:W-:Y:S01]  /*74b0*/  LOP3.LUT R12, R12, R5, RZ, 0x3c, !PT ;  /* 0x000000050c0c7212 */ /* 0x000fe200078e3cff */
[----:B------:R-:W-:Y:S01]  /*74c0*/  IMAD.MOV.U32 R6, RZ, RZ, -0x1 ;  /* 0xffffffffff067424 */ /* 0x000fe200078e00ff */
[----:B------:R-:W-:Y:S01]  /*74d0*/  ISETP.GE.U32.AND.EX P1, PT, R3, UR5, PT, P1 ;  /* 0x0000000503007c0c */ /* 0x000fe2000bf26110 */
[----:B------:R-:W-:Y:S01]  /*74e0*/  IMAD.MOV.U32 R5, RZ, RZ, -0x1 ;  /* 0xffffffffff057424 */ /* 0x000fe200078e00ff */
[----:B------:R-:W-:-:S02]  /*74f0*/  @P4 LOP3.LUT R12, R12, 0x1, R11, 0x78, !PT ;  /* 0x000000010c0c4812 */ /* 0x000fc400078e780b */
[----:B0-----:R-:W-:-:S09]  /*7500*/  PRMT R10, RZ, 0x7610, R10 ;  /* 0x00007610ff0a7816 */ /* 0x001fd2000000000a */
[----:B------:R-:W-:Y:S05]  /*7510*/  @P1 BRA `(.L_x_136) ;  /* 0x00000004004c1947 */ /* 0x000fea0003800000 */
[----:B------:R-:W0:Y:S01]  /*7520*/  S2R R18, SR_CTAID.X ;  /* 0x0000000000127919 */ /* 0x000e220000002500 */
[----:B------:R-:W-:Y:S01]  /*7530*/  ULDC.64 UR4, c[0x0][0x628] ;  /* 0x00018a0000047ab9 */ /* 0x000fe20000000a00 */
[----:B------:R-:W1:Y:S01]  /*7540*/  LDC R19, c[0x0][0x144] ;  /* 0x00005100ff137b82 */ /* 0x000e620000000800 */
[----:B------:R-:W-:Y:S01]  /*7550*/  ISETP.NE.U32.AND P1, PT, RZ, UR4, PT ;  /* 0x00000004ff007c0c */ /* 0x000fe2000bf25070 */
[----:B------:R-:W2:Y:S01]  /*7560*/  S2R R6, SR_CTAID.Y ;  /* 0x0000000000067919 */ /* 0x000ea20000002600 */
[----:B------:R-:W-:Y:S01]  /*7570*/  ULDC UR8, c[0x0][0x630] ;  /* 0x00018c0000087ab9 */ /* 0x000fe20000000800 */
[----:B------:R-:W-:Y:S01]  /*7580*/  ULDC UR9, c[0x0][0x150] ;  /* 0x0000540000097ab9 */ /* 0x000fe20000000800 */
[----:B------:R-:W-:Y:S01]  /*7590*/  ISETP.NE.AND.EX P1, PT, RZ, UR5, PT, P1 ;  /* 0x00000005ff007c0c */ /* 0x000fe2000bf25310 */
[----:B------:R-:W-:Y:S02]  /*75a0*/  IMAD.MOV.U32 R4, RZ, RZ, R2 ;  /* 0x000000ffff047224 */ /* 0x000fe400078e0002 */
[----:B------:R-:W-:Y:S01]  /*75b0*/  IMAD.MOV.U32 R5, RZ, RZ, R3 ;  /* 0x000000ffff057224 */ /* 0x000fe200078e0003 */
[----:B0-----:R-:W-:-:S09]  /*75c0*/  I2FP.F32.U32 R20, R18 ;  /* 0x0000001200147245 */ /* 0x001fd20000201000 */
[----:B------:R-:W-:Y:S05]  /*75d0*/  @!P1 BRA `(.L_x_137) ;  /* 0x0000000000289947 */ /* 0x000fea0003800000 */
[----:B------:R-:W-:Y:S02]  /*75e0*/  ULDC UR7, c[0x0][0x634] ;  /* 0x00018d0000077ab9 */ /* 0x000fe40000000800 */
[----:B------:R-:W-:-:S05]  /*75f0*/  IADD3 R5, P1, R2, UR7, RZ ;  /* 0x0000000702057c10 */ /* 0x000fca000ff3e0ff */
[----:B------:R-:W-:-:S04]  /*7600*/  IMAD.X R17, RZ, RZ, R3, P1 ;  /* 0x000000ffff117224 */ /* 0x000fc800008e0603 */
[----:B------:R-:W-:-:S04]  /*7610*/  IMAD.WIDE.U32 R10, R17, UR4, RZ ;  /* 0x00000004110a7c25 */ /* 0x000fc8000f8e00ff */
[----:B------:R-:W-:-:S04]  /*7620*/  IMAD.WIDE.U32 R10, P1, R5, UR5, R10 ;  /* 0x00000005050a7c25 */ /* 0x000fc8000f82000a */
[----:B------:R-:W-:-:S04]  /*7630*/  IMAD.WIDE.U32 R4, R5, UR4, RZ ;  /* 0x0000000405047c25 */ /* 0x000fc8000f8e00ff */
[----:B------:R-:W-:Y:S01]  /*7640*/  IMAD.MOV.U32 R4, RZ, RZ, R11 ;  /* 0x000000ffff047224 */ /* 0x000fe200078e000b */
[----:B------:R-:W-:Y:S01]  /*7650*/  IADD3 RZ, P4, R5, R10, RZ ;  /* 0x0000000a05ff7210 */ /* 0x000fe20007f9e0ff */
[----:B------:R-:W-:-:S04]  /*7660*/  IMAD.X R5, RZ, RZ, RZ, P1 ;  /* 0x000000ffff057224 */ /* 0x000fc800008e06ff */
[----:B------:R-:W-:-:S08]  /*7670*/  IMAD.WIDE.U32.X R4, R17, UR5, R4, P4 ;  /* 0x0000000511047c25 */ /* 0x000fd0000a0e0404 */
.L_x_137:
[----:B------:R-:W-:Y:S01]  /*7680*/  FMUL R20, R20, UR9 ;  /* 0x0000000914147c20 */ /* 0x000fe20008400000 */
[--C-:B------:R-:W-:Y:S01]  /*7690*/  SHF.R.U64 R17, R4, UR8, R5.reuse ;  /* 0x0000000804117c19 */ /* 0x100fe20008001205 */
[----:B------:R-:W-:Y:S01]  /*76a0*/  ULDC.64 UR4, c[0x0][0x620] ;  /* 0x0001880000047ab9 */ /* 0x000fe20000000a00 */
[----:B------:R-:W-:Y:S01]  /*76b0*/  SHF.R.U32.HI R4, RZ, UR8, R5 ;  /* 0x00000008ff047c19 */ /* 0x000fe20008011605 */
[----:B------:R-:W-:Y:S01]  /*76c0*/  ULDC.64 UR8, c[0x0][0x640] ;  /* 0x0001900000087ab9 */ /* 0x000fe20000000a00 */
[----:B------:R-:W-:Y:S01]  /*76d0*/  IADD3 R5, P1, RZ, -R17, RZ ;  /* 0x80000011ff057210 */ /* 0x000fe20007f3e0ff */
[----:B------:R-:W0:Y:S01]  /*76e0*/  F2I.U32.TRUNC.NTZ R20, R20 ;  /* 0x0000001400147305 */ /* 0x000e22000020f000 */
[----:B------:R-:W3:Y:S03]  /*76f0*/  LDC R21, c[0x0][0x148] ;  /* 0x00005200ff157b82 */ /* 0x000ee60000000800 */
[----:B------:R-:W-:Y:S01]  /*7700*/  IMAD.X R4, RZ, RZ, ~R4, P1 ;  /* 0x000000ffff047224 */ /* 0x000fe200008e0e04 */
[----:B------:R-:W-:-:S03]  /*7710*/  ISETP.NE.U32.AND P1, PT, RZ, UR8, PT ;  /* 0x00000008ff007c0c */ /* 0x000fc6000bf25070 */
[----:B------:R-:W-:Y:S01]  /*7720*/  IMAD R4, R4, UR4, RZ ;  /* 0x0000000404047c24 */ /* 0x000fe2000f8e02ff */
[----:B------:R-:W-:-:S03]  /*7730*/  ISETP.NE.AND.EX P1, PT, RZ, UR9, PT, P1 ;  /* 0x00000009ff007c0c */ /* 0x000fc6000bf25310 */
[C---:B------:R-:W-:Y:S01]  /*7740*/  IMAD R11, R5.reuse, UR5, R4 ;  /* 0x00000005050b7c24 */ /* 0x040fe2000f8e0204 */
[----:B------:R-:W-:Y:S01]  /*7750*/  ULDC UR5, c[0x0][0x154] ;  /* 0x0000550000057ab9 */ /* 0x000fe20000000800 */
[----:B------:R-:W-:Y:S01]  /*7760*/  IMAD.WIDE.U32 R4, R5, UR4, R2 ;  /* 0x0000000405047c25 */ /* 0x000fe2000f8e0002 */
[----:B------:R-:W-:-:S03]  /*7770*/  ULDC UR4, c[0x0][0x618] ;  /* 0x0001860000047ab9 */ /* 0x000fc60000000800 */
[----:B0-----:R-:W-:Y:S02]  /*7780*/  IMAD.MOV R10, RZ, RZ, -R20 ;  /* 0x000000ffff0a7224 */ /* 0x001fe400078e0a14 */
[----:B------:R-:W-:Y:S02]  /*7790*/  IMAD.IADD R5, R5, 0x1, R11 ;  /* 0x0000000105057824 */ /* 0x000fe400078e020b */
[----:B-1----:R-:W-:Y:S01]  /*77a0*/  IMAD R18, R19, R10, R18 ;  /* 0x0000000a13127224 */ /* 0x002fe200078e0212 */
[----:B--2---:R-:W-:Y:S02]  /*77b0*/  I2FP.F32.U32 R10, R6 ;  /* 0x00000006000a7245 */ /* 0x004fe40000201000 */
[--C-:B------:R-:W-:Y:S02]  /*77c0*/  SHF.R.U64 R19, R4, UR4, R5.reuse ;  /* 0x0000000404137c19 */ /* 0x100fe40008001205 */
[----:B------:R-:W-:Y:S01]  /*77d0*/  SHF.R.U32.HI R4, RZ, UR4, R5 ;  /* 0x00000004ff047c19 */ /* 0x000fe20008011605 */
[----:B------:R-:W-:Y:S01]  /*77e0*/  FMUL R10, R10, UR5 ;  /* 0x000000050a0a7c20 */ /* 0x000fe20008400000 */
[----:B------:R-:W-:-:S02]  /*77f0*/  ULDC UR4, c[0x0][0x608] ;  /* 0x0001820000047ab9 */ /* 0x000fc40000000800 */
[--C-:B------:R-:W-:Y:S01]  /*7800*/  SHF.R.U64 R22, R19, UR4, R4.reuse ;  /* 0x0000000413167c19 */ /* 0x100fe20008001204 */
[----:B------:R0:W1:Y:S01]  /*7810*/  F2I.U32.TRUNC.NTZ R24, R10 ;  /* 0x0000000a00187305 */ /* 0x000062000020f000 */
[----:B------:R-:W-:Y:S01]  /*7820*/  SHF.R.U32.HI R5, RZ, UR4, R4 ;  /* 0x00000004ff057c19 */ /* 0x000fe20008011604 */
[----:B------:R-:W-:-:S03]  /*7830*/  ULDC UR4, c[0x0][0x658] ;  /* 0x0001960000047ab9 */ /* 0x000fc60000000800 */
[--C-:B------:R-:W-:Y:S02]  /*7840*/  SHF.R.U64 R20, R22, UR4, R5.reuse ;  /* 0x0000000416147c19 */ /* 0x100fe40008001205 */
[----:B------:R-:W-:-:S03]  /*7850*/  SHF.R.U32.HI R23, RZ, UR4, R5 ;  /* 0x00000004ff177c19 */ /* 0x000fc60008011605 */
[----:B------:R-:W-:Y:S02]  /*7860*/  IMAD.MOV.U32 R4, RZ, RZ, R20 ;  /* 0x000000ffff047224 */ /* 0x000fe400078e0014 */
[----:B------:R-:W-:Y:S01]  /*7870*/  IMAD.MOV.U32 R5, RZ, RZ, R23 ;  /* 0x000000ffff057224 */ /* 0x000fe200078e0017 */
[----:B0-----:R-:W-:Y:S06]  /*7880*/  @!P1 BRA `(.L_x_138) ;  /* 0x0000000000289947 */ /* 0x001fec0003800000 */
        /* <DEDUP_REMOVED lines=10> */
.L_x_138:
[----:B------:R-:W-:Y:S01]  /*7930*/  ULDC UR4, c[0x0][0x648] ;  /* 0x0001920000047ab9 */ /* 0x000fe20000000800 */
[----:B------:R-:W-:Y:S01]  /*7940*/  LOP3.LUT R22, R22, UR16, RZ, 0xc0, !PT ;  /* 0x0000001016167c12 */ /* 0x000fe2000f8ec0ff */
[----:B-1----:R-:W-:Y:S01]  /*7950*/  IMAD.MOV R24, RZ, RZ, -R24 ;  /* 0x000000ffff187224 */ /* 0x002fe200078e0a18 */
[----:B------:R-:W-:Y:S01]  /*7960*/  SHF.R.U64 R5, R4, UR4, R5 ;  /* 0x0000000404057c19 */ /* 0x000fe20008001205 */
[----:B------:R-:W-:Y:S01]  /*7970*/  ULDC UR4, c[0x0][0x638] ;  /* 0x00018e0000047ab9 */ /* 0x000fe20000000800 */
[----:B------:R-:W-:Y:S01]  /*7980*/  LOP3.LUT R19, R19, UR13, RZ, 0xc0, !PT ;  /* 0x0000000d13137c12 */ /* 0x000fe2000f8ec0ff */
[----:B---3--:R-:W-:Y:S01]  /*7990*/  @P3 IMAD R18, R21, R24, R6 ;  /* 0x0000001815123224 */ /* 0x008fe200078e0206 */
[----:B------:R-:W-:Y:S01]  /*79a0*/  ULDC UR5, c[0x0][0x610] ;  /* 0x0001840000057ab9 */ /* 0x000fe20000000800 */
[----:B------:R-:W-:Y:S02]  /*79b0*/  IMAD.MOV R11, RZ, RZ, -R5 ;  /* 0x000000ffff0b7224 */ /* 0x000fe400078e0a05 */
[----:B------:R-:W-:-:S02]  /*79c0*/  IMAD R5, R5, UR17, R22 ;  /* 0x0000001105057c24 */ /* 0x000fc4000f8e0216 */
[----:B------:R-:W-:Y:S01]  /*79d0*/  IMAD R20, R11, UR4, R20 ;  /* 0x000000040b147c24 */ /* 0x000fe2000f8e0214 */
[----:B------:R-:W-:Y:S01]  /*79e0*/  ULDC UR4, c[0x0][0x600] ;  /* 0x0001800000047ab9 */ /* 0x000fe20000000800 */
[----:B------:R-:W-:Y:S02]  /*79f0*/  IMAD R18, R5, UR5, R18 ;  /* 0x0000000505127c24 */ /* 0x000fe4000f8e0212 */
[----:B------:R-:W-:Y:S02]  /*7a00*/  IMAD R11, R20, UR4, R19 ;  /* 0x00000004140b7c24 */ /* 0x000fe4000f8e0213 */
[----:B------:R-:W-:Y:S02]  /*7a10*/  IMAD.MOV.U32 R10, RZ, RZ, 0x1 ;  /* 0x00000001ff0a7424 */ /* 0x000fe400078e00ff */
[----:B------:R-:W-:Y:S01]  /*7a20*/  IMAD.MOV.U32 R4, RZ, RZ, R17 ;  /* 0x000000ffff047224 */ /* 0x000fe200078e0011 */
[----:B------:R-:W-:Y:S02]  /*7a30*/  SEL R5, R11, R18, !P3 ;  /* 0x000000120b057207 */ /* 0x000fe40005800000 */
[----:B------:R-:W-:-:S07]  /*7a40*/  SEL R6, R18, R11, !P3 ;  /* 0x0000000b12067207 */ /* 0x000fce0005800000 */
.L_x_136:
[----:B------:R-:W-:Y:S05]  /*7a50*/  BSYNC B1 ;  /* 0x0000000000017941 */ /* 0x000fea0003800000 */
.L_x_135:
[----:B------:R-:W-:-:S13]  /*7a60*/  LOP3.LUT P1, RZ, R10, 0xff, RZ, 0xc0, !PT ;  /* 0x000000ff0aff7812 */ /* 0x000fda000782c0ff */
[----:B------:R-:W-:Y:S05]  /*7a70*/  @P1 BRA `(.L_x_139) ;  /* 0xfffffff4003c1947 */ /* 0x000fea000383ffff */
[----:B------:R-:W-:Y:S05]  /*7a80*/  BSYNC B0 ;  /* 0x0000000000007941 */ /* 0x000fea0003800000 */
.L_x_127:
[----:B------:R-:W-:-:S03]  /*7a90*/  UMOV UR4, 0xffffffff ;  /* 0xffffffff00047882 */ /* 0x000fc60000000000 */
[----:B------:R-:W-:Y:S05]  /*7aa0*/  BRA.DIV UR4, `(.L_x_140) ;  /* 0x0000000a046c7947 */ /* 0x000fea000b800000 */
[----:B------:R-:W-:-:S13]  /*7ab0*/  ELECT P0, URZ, PT ;  /* 0x00000000003f782f */ /* 0x000fda0003800000 */
.L_x_164:
[----:B------:R-:W-:Y:S04]  /*7ac0*/  BSSY B0, `(.L_x_141) ;  /* 0x0000073000007945 */ /* 0x000fe80003800000 */
[----:B------:R-:W-:Y:S05]  /*7ad0*/  @!P0 BRA `(.L_x_142) ;  /* 0x0000000400c48947 */ /* 0x000fea0003800000 */
[----:B------:R-:W-:-:S04]  /*7ae0*/  LOP3.LUT R7, R7, 0x2, RZ, 0xfc, !PT ;  /* 0x0000000207077812 */ /* 0x000fc800078efcff */
[----:B------:R-:W-:-:S13]  /*7af0*/  ISETP.NE.AND P0, PT, R7, 0x3, PT ;  /* 0x000000030700780c */ /* 0x000fda0003f05270 */
[----:B------:R-:W-:Y:S05]  /*7b00*/  @!P0 BRA `(.L_x_143) ;  /* 0x0000000000048947 */ /* 0x000fea0003800000 */
[----:B------:R-:W-:Y:S01]  /*7b10*/  BPT.TRAP 0x1 ;  /* 0x000000040000795c */ /* 0x000fe20000300000 */
.L_x_143:
[----:B------:R-:W0:Y:S01]  /*7b20*/  S2R R3, SR_CgaCtaId ;  /* 0x0000000000037919 */ /* 0x000e220000008800 */
[----:B------:R-:W-:Y:S02]  /*7b30*/  MOV R0, 0x400 ;  /* 0x0000040000007802 */ /* 0x000fe40000000f00 */
[----:B------:R-:W-:Y:S02]  /*7b40*/  SHF.L.U32 R2, R12, 0x1f, RZ ;  /* 0x0000001f0c027819 */ /* 0x000fe400000006ff */
[----:B0-----:R-:W-:-:S05]  /*7b50*/  LEA R0, R3, R0, 0x18 ;  /* 0x0000000003007211 */ /* 0x001fca00078ec0ff */
[----:B------:R-:W-:-:S04]  /*7b60*/  VIADD R0, R0, 0x60 ;  /* 0x0000006000007836 */ /* 0x000fc80000000000 */
[C---:B------:R-:W-:Y:S02]  /*7b70*/  IMAD R5, R13.reuse, 0x8, R0 ;  /* 0x000000080d057824 */ /* 0x040fe400078e0200 */
[----:B------:R-:W-:Y:S02]  /*7b80*/  VIADD R13, R13, 0x1 ;  /* 0x000000010d0d7836 */ /* 0x000fe40000000000 */
[----:B------:R-:W0:Y:S03]  /*7b90*/  SYNCS.PHASECHK.TRANS64.TRYWAIT P0, [R5+URZ], R2 ;  /* 0x00000002050075a7 */ /* 0x000e26000800017f */
[----:B------:R-:W-:-:S04]  /*7ba0*/  ISETP.NE.AND P1, PT, R13, 0xc, PT ;  /* 0x0000000c0d00780c */ /* 0x000fc80003f25270 */
[----:B------:R-:W-:Y:S02]  /*7bb0*/  SEL R3, RZ, 0x1, P1 ;  /* 0x00000001ff037807 */ /* 0x000fe40000800000 */
[----:B------:R-:W-:Y:S02]  /*7bc0*/  SEL R13, R13, RZ, P1 ;  /* 0x000000ff0d0d7207 */ /* 0x000fe40000800000 */
[----:B------:R-:W-:-:S03]  /*7bd0*/  LOP3.LUT R12, R12, R3, RZ, 0x3c, !PT ;  /* 0x000000030c0c7212 */ /* 0x000fc600078e3cff */
[----:B------:R-:W-:Y:S01]  /*7be0*/  IMAD R7, R13, 0x8, R0 ;  /* 0x000000080d077824 */ /* 0x000fe200078e0200 */
[----:B------:R-:W-:Y:S01]  /*7bf0*/  SHF.L.U32 R4, R12, 0x1f, RZ ;  /* 0x0000001f0c047819 */ /* 0x000fe200000006ff */
[----:B0-----:R-:W-:Y:S06]  /*7c00*/  @!P0 BRA `(.L_x_144) ;  /* 0x0000000800388947 */ /* 0x001fec0003800000 */
.L_x_165:
[----:B------:R-:W1:Y:S01]  /*7c10*/  SYNCS.PHASECHK.TRANS64.TRYWAIT P0, [R7+URZ], R4 ;  /* 0x00000004070075a7 */ /* 0x000e62000800017f */
[----:B0-----:R-:W-:-:S05]  /*7c20*/  VIADD R2, R13, 0x1 ;  /* 0x000000010d027836 */ /* 0x001fca0000000000 */
[----:B------:R-:W-:-:S04]  /*7c30*/  ISETP.NE.AND P1, PT, R2, 0xc, PT ;  /* 0x0000000c0200780c */ /* 0x000fc80003f25270 */
[----:B------:R-:W-:Y:S02]  /*7c40*/  SEL R3, RZ, 0x1, P1 ;  /* 0x00000001ff037807 */ /* 0x000fe40000800000 */
[----:B------:R-:W-:Y:S02]  /*7c50*/  SEL R9, R2, RZ, P1 ;  /* 0x000000ff02097207 */ /* 0x000fe40000800000 */
[----:B------:R-:W-:-:S03]  /*7c60*/  LOP3.LUT R12, R12, R3, RZ, 0x3c, !PT ;  /* 0x000000030c0c7212 */ /* 0x000fc600078e3cff */
[----:B------:R-:W-:Y:S01]  /*7c70*/  IMAD R6, R9, 0x8, R0 ;  /* 0x0000000809067824 */ /* 0x000fe200078e0200 */
[----:B------:R-:W-:Y:S01]  /*7c80*/  SHF.L.U32 R5, R12, 0x1f, RZ ;  /* 0x0000001f0c057819 */ /* 0x000fe200000006ff */
[----:B-1----:R-:W-:Y:S06]  /*7c90*/  @!P0 BRA `(.L_x_145) ;  /* 0x0000000800288947 */ /* 0x002fec0003800000 */
.L_x_166:
[----:B------:R-:W1:Y:S01]  /*7ca0*/  SYNCS.PHASECHK.TRANS64.TRYWAIT P0, [R6+URZ], R5 ;  /* 0x00000005060075a7 */ /* 0x000e62000800017f */
[----:B------:R-:W-:-:S05]  /*7cb0*/  VIADD R2, R9, 0x1 ;  /* 0x0000000109027836 */ /* 0x000fca0000000000 */
[----:B------:R-:W-:-:S04]  /*7cc0*/  ISETP.NE.AND P1, PT, R2, 0xc, PT ;  /* 0x0000000c0200780c */ /* 0x000fc80003f25270 */
[----:B------:R-:W-:Y:S02]  /*7cd0*/  SEL R3, RZ, 0x1, P1 ;  /* 0x00000001ff037807 */ /* 0x000fe40000800000 */
[----:B0-----:R-:W-:Y:S02]  /*7ce0*/  SEL R7, R2, RZ, P1 ;  /* 0x000000ff02077207 */ /* 0x001fe40000800000 */
[----:B------:R-:W-:-:S03]  /*7cf0*/  LOP3.LUT R12, R12, R3, RZ, 0x3c, !PT ;  /* 0x000000030c0c7212 */ /* 0x000fc600078e3cff */
[----:B------:R-:W-:Y:S01]  /*7d00*/  IMAD R9, R7, 0x8, R0 ;  /* 0x0000000807097824 */ /* 0x000fe200078e0200 */
[----:B------:R-:W-:Y:S01]  /*7d10*/  SHF.L.U32 R4, R12, 0x1f, RZ ;  /* 0x0000001f0c047819 */ /* 0x000fe200000006ff */
[----:B-1----:R-:W-:Y:S06]  /*7d20*/  @!P0 BRA `(.L_x_146) ;  /* 0x0000000800188947 */ /* 0x002fec0003800000 */
.L_x_167:
[----:B------:R-:W1:Y:S01]  /*7d30*/  SYNCS.PHASECHK.TRANS64.TRYWAIT P0, [R9+URZ], R4 ;  /* 0x00000004090075a7 */ /* 0x000e62000800017f */
[----:B------:R-:W-:-:S05]  /*7d40*/  VIADD R2, R7, 0x1 ;  /* 0x0000000107027836 */ /* 0x000fca0000000000 */
[----:B------:R-:W-:-:S04]  /*7d50*/  ISETP.NE.AND P1, PT, R2, 0xc, PT ;  /* 0x0000000c0200780c */ /* 0x000fc80003f25270 */
[----:B------:R-:W-:Y:S02]  /*7d60*/  SEL R3, RZ, 0x1, P1 ;  /* 0x00000001ff037807 */ /* 0x000fe40000800000 */
[----:B------:R-:W-:Y:S02]  /*7d70*/  SEL R7, R2, RZ, P1 ;  /* 0x000000ff02077207 */ /* 0x000fe40000800000 */
[----:B------:R-:W-:-:S03]  /*7d80*/  LOP3.LUT R12, R12, R3, RZ, 0x3c, !PT ;  /* 0x000000030c0c7212 */ /* 0x000fc600078e3cff */
[----:B0-----:R-:W-:Y:S01]  /*7d90*/  IMAD R6, R7, 0x8, R0 ;  /* 0x0000000807067824 */ /* 0x001fe200078e0200 */
[----:B------:R-:W-:Y:S01]  /*7da0*/  SHF.L.U32 R5, R12, 0x1f, RZ ;  /* 0x0000001f0c057819 */ /* 0x000fe200000006ff */
[----:B-1----:R-:W-:Y:S06]  /*7db0*/  @!P0 BRA `(.L_x_147) ;  /* 0x0000000800088947 */ /* 0x002fec0003800000 */
.L_x_168:
        /* <DEDUP_REMOVED lines=9> */
.L_x_169:
        /* <DEDUP_REMOVED lines=9> */
.L_x_170:
        /* <DEDUP_REMOVED lines=9> */
.L_x_171:
        /* <DEDUP_REMOVED lines=9> */
.L_x_172:
        /* <DEDUP_REMOVED lines=9> */
.L_x_173:
        /* <DEDUP_REMOVED lines=9> */
.L_x_174:
[----:B------:R-:W1:Y:S01]  /*8120*/  SYNCS.PHASECHK.TRANS64.TRYWAIT P0, [R6+URZ], R5 ;  /* 0x00000005060075a7 */ /* 0x000e62000800017f */
[----:B------:R-:W-:-:S05]  /*8130*/  VIADD R2, R7, 0x1 ;  /* 0x0000000107027836 */ /* 0x000fca0000000000 */
[----:B------:R-:W-:-:S04]  /*8140*/  ISETP.NE.AND P1, PT, R2, 0xc, PT ;  /* 0x0000000c0200780c */ /* 0x000fc80003f25270 */
[----:B0-----:R-:W-:Y:S02]  /*8150*/  SEL R4, RZ, 0x1, P1 ;  /* 0x00000001ff047807 */ /* 0x001fe40000800000 */
[----:B------:R-:W-:Y:S02]  /*8160*/  SEL R3, R2, RZ, P1 ;  /* 0x000000ff02037207 */ /* 0x000fe40000800000 */
[----:B------:R-:W-:Y:S01]  /*8170*/  LOP3.LUT R4, R11, R4, RZ, 0x3c, !PT ;  /* 0x000000040b047212 */ /* 0x000fe200078e3cff */
[----:B-1----:R-:W-:Y:S06]  /*8180*/  @!P0 BRA `(.L_x_154) ;  /* 0x0000000400a08947 */ /* 0x002fec0003800000 */
.L_x_175:
[----:B------:R-:W-:Y:S01]  /*8190*/  IMAD R3, R3, 0x8, R0 ;  /* 0x0000000803037824 */ /* 0x000fe200078e0200 */
[----:B------:R-:W-:-:S07]  /*81a0*/  SHF.L.U32 R0, R4, 0x1f, RZ ;  /* 0x0000001f04007819 */ /* 0x000fce00000006ff */
.L_x_155:
[----:B-1----:R1:W2:Y:S02]  /*81b0*/  SYNCS.PHASECHK.TRANS64.TRYWAIT P0, [R3+URZ], R0 ;  /* 0x00000000030075a7 */ /* 0x0022a4000800017f */
[----:B--2---:R-:W-:Y:S05]  /*81c0*/  @!P0 NANOSLEEP.SYNCS 0x989680 ;  /* 0x009896800000895d */ /* 0x004fea0003900000 */
[----:B------:R-:W2:Y:S02]  /*81d0*/  @!P0 SYNCS.PHASECHK.TRANS64 P0, [R3+URZ], R0 ;  /* 0x00000000030085a7 */ /* 0x000ea4000800007f */
[----:B--2---:R-:W-:Y:S05]  /*81e0*/  @!P0 BRA `(.L_x_155) ;  /* 0xfffffffc00f08947 */ /* 0x004fea000383ffff */
.L_x_142:
[----:B------:R-:W-:Y:S05]  /*81f0*/  BSYNC B0 ;  /* 0x0000000000007941 */ /* 0x000fea0003800000 */
.L_x_141:
[----:B------:R-:W-:Y:S05]  /*8200*/  EXIT ;  /* 0x000000000000794d */ /* 0x000fea0003800000 */
.L_x_20:
[----:B0-----:R-:W-:-:S04]  /*8210*/  IMAD.U32 R17, RZ, RZ, UR11 ;  /* 0x0000000bff117e24 */ /* 0x001fc8000f8e00ff */
[----:B------:R0:W1:Y:S03]  /*8220*/  SYNCS.PHASECHK.TRANS64.TRYWAIT P0, [R17+URZ+-0x8], R16 ;  /* 0xfffff810110075a7 */ /* 0x000066000800017f */
[----:B-1----:R-:W-:Y:S05]  /*8230*/  @!P0 NANOSLEEP.SYNCS 0x989680 ;  /* 0x009896800000895d */ /* 0x002fea0003900000 */
[----:B------:R-:W1:Y:S02]  /*8240*/  @!P0 SYNCS.PHASECHK.TRANS64 P0, [R17+URZ+-0x8], R16 ;  /* 0xfffff810110085a7 */ /* 0x000e64000800007f */
[----:B-1----:R-:W-:Y:S05]  /*8250*/  @!P0 BRA `(.L_x_20) ;  /* 0xfffffffc00ec8947 */ /* 0x002fea000383ffff */
[----:B------:R-:W-:Y:S05]  /*8260*/  BRA `(.L_x_156) ;  /* 0xffffff9400547947 */ /* 0x000fea000383ffff */
.L_x_25:
[----:B-1----:R-:W-:-:S04]  /*8270*/  IMAD.U32 R17, RZ, RZ, UR5 ;  /* 0x00000005ff117e24 */ /* 0x002fc8000f8e00ff */
[----:B------:R1:W4:Y:S03]  /*8280*/  SYNCS.PHASECHK.TRANS64.TRYWAIT P0, [R17+URZ], R16 ;  /* 0x00000010110075a7 */ /* 0x000326000800017f */
[----:B----4-:R-:W-:Y:S05]  /*8290*/  @!P0 NANOSLEEP.SYNCS 0x989680 ;  /* 0x009896800000895d */ /* 0x010fea0003900000 */
[----:B------:R-:W4:Y:S02]  /*82a0*/  @!P0 SYNCS.PHASECHK.TRANS64 P0, [R17+URZ], R16 ;  /* 0x00000010110085a7 */ /* 0x000f24000800007f */
[----:B----4-:R-:W-:Y:S05]  /*82b0*/  @!P0 BRA `(.L_x_25) ;  /* 0xfffffffc00ec8947 */ /* 0x010fea000383ffff */
[----:B------:R-:W-:Y:S05]  /*82c0*/  BRA `(.L_x_24) ;  /* 0xffffff98001c7947 */ /* 0x000fea000383ffff */
.L_x_31:
[----:B-1----:R-:W-:-:S04]  /*82d0*/  IMAD.U32 R19, RZ, RZ, UR19 ;  /* 0x00000013ff137e24 */ /* 0x002fc8000f8e00ff */
[----:B------:R1:W4:Y:S03]  /*82e0*/  SYNCS.PHASECHK.TRANS64.TRYWAIT P0, [R19+URZ], R18 ;  /* 0x00000012130075a7 */ /* 0x000326000800017f */
[----:B----4-:R-:W-:Y:S05]  /*82f0*/  @!P0 NANOSLEEP.SYNCS 0x989680 ;  /* 0x009896800000895d */ /* 0x010fea0003900000 */
[----:B------:R-:W4:Y:S02]  /*8300*/  @!P0 SYNCS.PHASECHK.TRANS64 P0, [R19+URZ], R18 ;  /* 0x00000012130085a7 */ /* 0x000f24000800007f */
[----:B----4-:R-:W-:Y:S05]  /*8310*/  @!P0 BRA `(.L_x_31) ;  /* 0xfffffffc00ec8947 */ /* 0x010fea000383ffff */
[----:B------:R-:W-:Y:S05]  /*8320*/  BRA `(.L_x_30) ;  /* 0xffffffa000f07947 */ /* 0x000fea000383ffff */
.L_x_39:
[----:B0-----:R-:W-:-:S04]  /*8330*/  IMAD.U32 R17, RZ, RZ, UR11 ;  /* 0x0000000bff117e24 */ /* 0x001fc8000f8e00ff */
[----:B------:R0:W1:Y:S03]  /*8340*/  SYNCS.PHASECHK.TRANS64.TRYWAIT P0, [R17+URZ+0x8], R16 ;  /* 0x00000810110075a7 */ /* 0x000066000800017f */
[----:B-1----:R-:W-:Y:S05]  /*8350*/  @!P0 NANOSLEEP.SYNCS 0x989680 ;  /* 0x009896800000895d */ /* 0x002fea0003900000 */
[----:B------:R-:W1:Y:S02]  /*8360*/  @!P0 SYNCS.PHASECHK.TRANS64 P0, [R17+URZ+0x8], R16 ;  /* 0x00000810110085a7 */ /* 0x000e64000800007f */
[----:B-1----:R-:W-:Y:S05]  /*8370*/  @!P0 BRA `(.L_x_39) ;  /* 0xfffffffc00ec8947 */ /* 0x002fea000383ffff */
[----:B------:R-:W-:Y:S05]  /*8380*/  BRA `(.L_x_157) ;  /* 0xffffffb000cc7947 */ /* 0x000fea000383ffff */
.L_x_128:
[----:B------:R-:W-:Y:S01]  /*8390*/  BSSY B1, `(.L_x_158) ;  /* 0x0000006000017945 */ /* 0x000fe20003800000 */
[----:B------:R-:W-:-:S07]  /*83a0*/  IMAD.MOV.U32 R10, RZ, RZ, -0x1 ;  /* 0xffffffffff0a7424 */ /* 0x000fce00078e00ff */
[----:B------:R-:W-:Y:S05]  /*83b0*/  WARPSYNC.COLLECTIVE R10, `(.L_x_159) ;  /* 0x000000000a0c7348 */ /* 0x000fea0003c00000 */
[----:B------:R-:W-:Y:S02]  /*83c0*/  ELECT P1, UR62, PT ;  /* 0x00000000003e782f */ /* 0x000fe40003820000 */
[----:B------:R-:W-:Y:S01]  /*83d0*/  MOV R10, UR62 ;  /* 0x0000003e000a7c02 */ /* 0x000fe20008000f00 */
[----:B------:R-:W-:Y:S10]  /*83e0*/  ENDCOLLECTIVE ;  /* 0x000000000000791b */ /* 0x000ff40003800000 */
.L_x_159:
[----:B------:R-:W-:Y:S05]  /*83f0*/  BSYNC B1 ;  /* 0x0000000000017941 */ /* 0x000fea0003800000 */
.L_x_158:
[----:B------:R-:W-:Y:S05]  /*8400*/  BRA `(.L_x_160) ;  /* 0xffffffe800e47947 */ /* 0x000fea000383ffff */
.L_x_131:
[----:B0-----:R0:W1:Y:S02]  /*8410*/  SYNCS.PHASECHK.TRANS64.TRYWAIT P1, [R19+URZ+0x60], R6 ;  /* 0x00006006130075a7 */ /* 0x001064000802017f */
[----:B-1----:R-:W-:Y:S05]  /*8420*/  @!P1 NANOSLEEP.SYNCS 0x989680 ;  /* 0x009896800000995d */ /* 0x002fea0003900000 */
[----:B------:R-:W1:Y:S02]  /*8430*/  @!P1 SYNCS.PHASECHK.TRANS64 P1, [R19+URZ+0x60], R6 ;  /* 0x00006006130095a7 */ /* 0x000e64000802007f */
[----:B-1----:R-:W-:Y:S05]  /*8440*/  @!P1 BRA `(.L_x_131) ;  /* 0xfffffffc00f09947 */ /* 0x002fea000383ffff */
[----:B------:R-:W-:Y:S05]  /*8450*/  BRA `(.L_x_161) ;  /* 0xffffffec001c7947 */ /* 0x000fea000383ffff */
.L_x_140:
[----:B------:R-:W-:Y:S01]  /*8460*/  BSSY B0, `(.L_x_162) ;  /* 0x0000006000007945 */ /* 0x000fe20003800000 */
[----:B------:R-:W-:-:S07]  /*8470*/  IMAD.MOV.U32 R10, RZ, RZ, -0x1 ;  /* 0xffffffffff0a7424 */ /* 0x000fce00078e00ff */
[----:B------:R-:W-:Y:S05]  /*8480*/  WARPSYNC.COLLECTIVE R10, `(.L_x_163) ;  /* 0x000000000a0c7348 */ /* 0x000fea0003c00000 */
[----:B------:R-:W-:Y:S02]  /*8490*/  ELECT P1, UR62, PT ;  /* 0x00000000003e782f */ /* 0x000fe40003820000 */
[----:B------:R-:W-:Y:S01]  /*84a0*/  MOV R10, UR62 ;  /* 0x0000003e000a7c02 */ /* 0x000fe20008000f00 */
[----:B------:R-:W-:Y:S10]  /*84b0*/  ENDCOLLECTIVE ;  /* 0x000000000000791b */ /* 0x000ff40003800000 */
.L_x_163:
[----:B------:R-:W-:Y:S05]  /*84c0*/  BSYNC B0 ;  /* 0x0000000000007941 */ /* 0x000fea0003800000 */
.L_x_162:
[----:B------:R-:W-:Y:S01]  /*84d0*/  PLOP3.LUT P0, PT, P1, PT, PT, 0x80, 0x0 ;  /* 0x000000000000781c */ /* 0x000fe20000f0f070 */
[----:B------:R-:W-:-:S12]  /*84e0*/  BRA `(.L_x_164) ;  /* 0xfffffff400747947 */ /* 0x000fd8000383ffff */
.L_x_144:
[----:B0-----:R0:W1:Y:S02]  /*84f0*/  SYNCS.PHASECHK.TRANS64.TRYWAIT P0, [R5+URZ], R2 ;  /* 0x00000002050075a7 */ /* 0x001064000800017f */
[----:B-1----:R-:W-:Y:S05]  /*8500*/  @!P0 NANOSLEEP.SYNCS 0x989680 ;  /* 0x009896800000895d */ /* 0x002fea0003900000 */
[----:B------:R-:W1:Y:S02]  /*8510*/  @!P0 SYNCS.PHASECHK.TRANS64 P0, [R5+URZ], R2 ;  /* 0x00000002050085a7 */ /* 0x000e64000800007f */
[----:B-1----:R-:W-:Y:S05]  /*8520*/  @!P0 BRA `(.L_x_144) ;  /* 0xfffffffc00f08947 */ /* 0x002fea000383ffff */
[----:B------:R-:W-:Y:S05]  /*8530*/  BRA `(.L_x_165) ;  /* 0xfffffff400b47947 */ /* 0x000fea000383ffff */
.L_x_145:
[----:B0-----:R0:W1:Y:S02]  /*8540*/  SYNCS.PHASECHK.TRANS64.TRYWAIT P0, [R7+URZ], R4 ;  /* 0x00000004070075a7 */ /* 0x001064000800017f */
[----:B-1----:R-:W-:Y:S05]  /*8550*/  @!P0 NANOSLEEP.SYNCS 0x989680 ;  /* 0x009896800000895d */ /* 0x002fea0003900000 */
[----:B------:R-:W1:Y:S02]  /*8560*/  @!P0 SYNCS.PHASECHK.TRANS64 P0, [R7+URZ], R4 ;  /* 0x00000004070085a7 */ /* 0x000e64000800007f */
[----:B-1----:R-:W-:Y:S05]  /*8570*/  @!P0 BRA `(.L_x_145) ;  /* 0xfffffffc00f08947 */ /* 0x002fea000383ffff */
[----:B------:R-:W-:Y:S05]  /*8580*/  BRA `(.L_x_166) ;  /* 0xfffffff400c47947 */ /* 0x000fea000383ffff */
.L_x_146:
[----:B0-----:R0:W1:Y:S02]  /*8590*/  SYNCS.PHASECHK.TRANS64.TRYWAIT P0, [R6+URZ], R5 ;  /* 0x00000005060075a7 */ /* 0x001064000800017f */
[----:B-1----:R-:W-:Y:S05]  /*85a0*/  @!P0 NANOSLEEP.SYNCS 0x989680 ;  /* 0x009896800000895d */ /* 0x002fea0003900000 */
[----:B------:R-:W1:Y:S02]  /*85b0*/  @!P0 SYNCS.PHASECHK.TRANS64 P0, [R6+URZ], R5 ;  /* 0x00000005060085a7 */ /* 0x000e64000800007f */
[----:B-1----:R-:W-:Y:S05]  /*85c0*/  @!P0 BRA `(.L_x_146) ;  /* 0xfffffffc00f08947 */ /* 0x002fea000383ffff */
[----:B------:R-:W-:Y:S05]  /*85d0*/  BRA `(.L_x_167) ;  /* 0xfffffff400d47947 */ /* 0x000fea000383ffff */
.L_x_147:
[----:B0-----:R0:W1:Y:S02]  /*85e0*/  SYNCS.PHASECHK.TRANS64.TRYWAIT P0, [R9+URZ], R4 ;  /* 0x00000004090075a7 */ /* 0x001064000800017f */
[----:B-1----:R-:W-:Y:S05]  /*85f0*/  @!P0 NANOSLEEP.SYNCS 0x989680 ;  /* 0x009896800000895d */ /* 0x002fea0003900000 */
[----:B------:R-:W1:Y:S02]  /*8600*/  @!P0 SYNCS.PHASECHK.TRANS64 P0, [R9+URZ], R4 ;  /* 0x00000004090085a7 */ /* 0x000e64000800007f */
[----:B-1----:R-:W-:Y:S05]  /*8610*/  @!P0 BRA `(.L_x_147) ;  /* 0xfffffffc00f08947 */ /* 0x002fea000383ffff */
[----:B------:R-:W-:Y:S05]  /*8620*/  BRA `(.L_x_168) ;  /* 0xfffffff400e47947 */ /* 0x000fea000383ffff */
.L_x_148:
[----:B0-----:R0:W1:Y:S02]  /*8630*/  SYNCS.PHASECHK.TRANS64.TRYWAIT P0, [R6+URZ], R5 ;  /* 0x00000005060075a7 */ /* 0x001064000800017f */
[----:B-1----:R-:W-:Y:S05]  /*8640*/  @!P0 NANOSLEEP.SYNCS 0x989680 ;  /* 0x009896800000895d */ /* 0x002fea0003900000 */
[----:B------:R-:W1:Y:S02]  /*8650*/  @!P0 SYNCS.PHASECHK.TRANS64 P0, [R6+URZ], R5 ;  /* 0x00000005060085a7 */ /* 0x000e64000800007f */
[----:B-1----:R-:W-:Y:S05]  /*8660*/  @!P0 BRA `(.L_x_148) ;  /* 0xfffffffc00f08947 */ /* 0x002fea000383ffff */
[----:B------:R-:W-:Y:S05]  /*8670*/  BRA `(.L_x_169) ;  /* 0xfffffff400f47947 */ /* 0x000fea000383ffff */
.L_x_149:
[----:B0-----:R0:W1:Y:S02]  /*8680*/  SYNCS.PHASECHK.TRANS64.TRYWAIT P0, [R9+URZ], R4 ;  /* 0x00000004090075a7 */ /* 0x001064000800017f */
[----:B-1----:R-:W-:Y:S05]  /*8690*/  @!P0 NANOSLEEP.SYNCS 0x989680 ;  /* 0x009896800000895d */ /* 0x002fea0003900000 */
[----:B------:R-:W1:Y:S02]  /*86a0*/  @!P0 SYNCS.PHASECHK.TRANS64 P0, [R9+URZ], R4 ;  /* 0x00000004090085a7 */ /* 0x000e64000800007f */
[----:B-1----:R-:W-:Y:S05]  /*86b0*/  @!P0 BRA `(.L_x_149) ;  /* 0xfffffffc00f08947 */ /* 0x002fea000383ffff */
[----:B------:R-:W-:Y:S05]  /*86c0*/  BRA `(.L_x_170) ;  /* 0xfffffff800047947 */ /* 0x000fea000383ffff */
.L_x_150:
[----:B0-----:R0:W1:Y:S02]  /*86d0*/  SYNCS.PHASECHK.TRANS64.TRYWAIT P0, [R6+URZ], R5 ;  /* 0x00000005060075a7 */ /* 0x001064000800017f */
[----:B-1----:R-:W-:Y:S05]  /*86e0*/  @!P0 NANOSLEEP.SYNCS 0x989680 ;  /* 0x009896800000895d */ /* 0x002fea0003900000 */
[----:B------:R-:W1:Y:S02]  /*86f0*/  @!P0 SYNCS.PHASECHK.TRANS64 P0, [R6+URZ], R5 ;  /* 0x00000005060085a7 */ /* 0x000e64000800007f */
[----:B-1----:R-:W-:Y:S05]  /*8700*/  @!P0 BRA `(.L_x_150) ;  /* 0xfffffffc00f08947 */ /* 0x002fea000383ffff */
[----:B------:R-:W-:Y:S05]  /*8710*/  BRA `(.L_x_171) ;  /* 0xfffffff800147947 */ /* 0x000fea000383ffff */
.L_x_151:
[----:B0-----:R0:W1:Y:S02]  /*8720*/  SYNCS.PHASECHK.TRANS64.TRYWAIT P0, [R9+URZ], R4 ;  /* 0x00000004090075a7 */ /* 0x001064000800017f */
[----:B-1----:R-:W-:Y:S05]  /*8730*/  @!P0 NANOSLEEP.SYNCS 0x989680 ;  /* 0x009896800000895d */ /* 0x002fea0003900000 */
[----:B------:R-:W1:Y:S02]  /*8740*/  @!P0 SYNCS.PHASECHK.TRANS64 P0, [R9+URZ], R4 ;  /* 0x00000004090085a7 */ /* 0x000e64000800007f */
[----:B-1----:R-:W-:Y:S05]  /*8750*/  @!P0 BRA `(.L_x_151) ;  /* 0xfffffffc00f08947 */ /* 0x002fea000383ffff */
[----:B------:R-:W-:Y:S05]  /*8760*/  BRA `(.L_x_172) ;  /* 0xfffffff800247947 */ /* 0x000fea000383ffff */
.L_x_152:
[----:B0-----:R0:W1:Y:S02]  /*8770*/  SYNCS.PHASECHK.TRANS64.TRYWAIT P0, [R6+URZ], R5 ;  /* 0x00000005060075a7 */ /* 0x001064000800017f */
[----:B-1----:R-:W-:Y:S05]  /*8780*/  @!P0 NANOSLEEP.SYNCS 0x989680 ;  /* 0x009896800000895d */ /* 0x002fea0003900000 */
[----:B------:R-:W1:Y:S02]  /*8790*/  @!P0 SYNCS.PHASECHK.TRANS64 P0, [R6+URZ], R5 ;  /* 0x00000005060085a7 */ /* 0x000e64000800007f */
[----:B-1----:R-:W-:Y:S05]  /*87a0*/  @!P0 BRA `(.L_x_152) ;  /* 0xfffffffc00f08947 */ /* 0x002fea000383ffff */
[----:B------:R-:W-:Y:S05]  /*87b0*/  BRA `(.L_x_173) ;  /* 0xfffffff800347947 */ /* 0x000fea000383ffff */
.L_x_153:
[----:B0-----:R0:W1:Y:S02]  /*87c0*/  SYNCS.PHASECHK.TRANS64.TRYWAIT P0, [R9+URZ], R4 ;  /* 0x00000004090075a7 */ /* 0x001064000800017f */
[----:B-1----:R-:W-:Y:S05]  /*87d0*/  @!P0 NANOSLEEP.SYNCS 0x989680 ;  /* 0x009896800000895d */ /* 0x002fea0003900000 */
[----:B------:R-:W1:Y:S02]  /*87e0*/  @!P0 SYNCS.PHASECHK.TRANS64 P0, [R9+URZ], R4 ;  /* 0x00000004090085a7 */ /* 0x000e64000800007f */
[----:B-1----:R-:W-:Y:S05]  /*87f0*/  @!P0 BRA `(.L_x_153) ;  /* 0xfffffffc00f08947 */ /* 0x002fea000383ffff */
[----:B------:R-:W-:Y:S05]  /*8800*/  BRA `(.L_x_174) ;  /* 0xfffffff800447947 */ /* 0x000fea000383ffff */
.L_x_154:
[----:B0-----:R0:W1:Y:S02]  /*8810*/  SYNCS.PHASECHK.TRANS64.TRYWAIT P0, [R6+URZ], R5 ;  /* 0x00000005060075a7 */ /* 0x001064000800017f */
[----:B-1----:R-:W-:Y:S05]  /*8820*/  @!P0 NANOSLEEP.SYNCS 0x989680 ;  /* 0x009896800000895d */ /* 0x002fea0003900000 */
[----:B------:R-:W1:Y:S02]  /*8830*/  @!P0 SYNCS.PHASECHK.TRANS64 P0, [R6+URZ], R5 ;  /* 0x00000005060085a7 */ /* 0x000e64000800007f */
[----:B-1----:R-:W-:Y:S05]  /*8840*/  @!P0 BRA `(.L_x_154) ;  /* 0xfffffffc00f08947 */ /* 0x002fea000383ffff */
[----:B------:R-:W-:Y:S05]  /*8850*/  BRA `(.L_x_175) ;  /* 0xfffffff8004c7947 */ /* 0x000fea000383ffff */
.L_x_176:
[----:B------:R-:W-:-:S00]  /*8860*/  BRA `(.L_x_176) ;  /* 0xfffffffc00fc7947 */ /* 0x000fc0000383ffff */
[----:B------:R-:W-:-:S00]  /*8870*/  NOP ;  /* 0x0000000000007918 */ /* 0x000fc00000000000 */
        /* <DEDUP_REMOVED lines=8> */
.L_x_177:


//--------------------- .nv.shared._ZN7cutlass13device_kernelINS_4gemm6kernel13GemmUniversalIN4cute5tupleIJiiiiEEENS1_10collective13CollectiveMmaINS1_37MainloopSm90TmaGmmaWarpSpecializedFP8ILi12ENS5_IJNS4_1CILi2EEENSA_ILi1EEESC_EEENS1_32KernelTmaWarpSpecializedPingpongEEENS5_IJNSA_ILi64EEENSA_ILi80EEENSA_ILi128EEEEEENS_12float_e4m3_tENS5_IJlSC_lEEESK_SL_NS4_8TiledMMAINS4_8MMA_AtomIJNS4_4SM904GMMA30MMA_64x16x32_F32E4M3E4M3_SS_TNILNSP_7ScaleInE1ELSR_1EEEEEENS4_6LayoutINS5_IJSC_SC_SC_EEENS5_IJNSA_ILi0EEESW_SW_EEEEENS5_IJNS4_10UnderscoreESZ_SZ_EEEEENS4_13SM90_TMA_LOADENS4_14ComposedLayoutINS4_7SwizzleILi3ELi4ELi3EEENS4_18smem_ptr_flag_bitsILi8EEENSU_INS5_IJNSA_ILi8EEESI_EEENS5_IJSI_SC_EEEEEEEvNS4_8identityENS4_23SM90_TMA_LOAD_MULTICASTES1C_vS1D_EENS_8epilogue10collective6detail29Sm90TmaWarpSpecializedAdapterINS1H_15DefaultEpilogueISK_SL_SL_NS1G_6thread17LinearCombinationISK_Li1EffLNS1L_9ScaleType4KindE0ELNS_15FloatRoundStyleE2ESK_EENS1_15EpilogueDefaultEEEEEvvEEEEvNT_6ParamsE --------------------------
	.section	.nv.shared._ZN7cutlass13device_kernelINS_4gemm6kernel13GemmUniversalIN4cute5tupleIJiiiiEEENS1_10collective13CollectiveMmaINS1_37MainloopSm90TmaGmmaWarpSpecializedFP8ILi12ENS5_IJNS4_1CILi2EEENSA_ILi1EEESC_EEENS1_32KernelTmaWarpSpecializedPingpongEEENS5_IJNSA_ILi64EEENSA_ILi80EEENSA_ILi128EEEEEENS_12float_e4m3_tENS5_IJlSC_lEEESK_SL_NS4_8TiledMMAINS4_8MMA_AtomIJNS4_4SM904GMMA30MMA_64x16x32_F32E4M3E4M3_SS_TNILNSP_7ScaleInE1ELSR_1EEEEEENS4_6LayoutINS5_IJSC_SC_SC_EEENS5_IJNSA_ILi0EEESW_SW_EEEEENS5_IJNS4_10UnderscoreESZ_SZ_EEEEENS4_13SM90_TMA_LOADENS4_14ComposedLayoutINS4_7SwizzleILi3ELi4ELi3EEENS4_18smem_ptr_flag_bitsILi8EEENSU_INS5_IJNSA_ILi8EEESI_EEENS5_IJSI_SC_EEEEEEEvNS4_8identityENS4_23SM90_TMA_LOAD_MULTICASTES1C_vS1D_EENS_8epilogue10collective6detail29Sm90TmaWarpSpecializedAdapterINS1H_15DefaultEpilogueISK_SL_SL_NS1G_6thread17LinearCombinationISK_Li1EffLNS1L_9ScaleType4KindE0ELNS_15FloatRoundStyleE2ESK_EENS1_15EpilogueDefaultEEEEEvvEEEEvNT_6ParamsE,"aw",@nobits
	.sectionflags	@""
	.align	16
	.zero		1024


//--------------------- .nv.shared.reserved.0     --------------------------
	.section	.nv.shared.reserved.0,"aw",@nobits
	.weak		__nv_reservedSMEM_offset_0_alias
	.size		__nv_reservedSMEM_offset_0_alias, 0, 0
	.other		__nv_reservedSMEM_offset_0_alias,@"STO_CUDA_RESERVED_SHARED STV_DEFAULT"
__nv_reservedSMEM_offset_0_alias:
	.zero		0


//--------------------- .nv.global                --------------------------
	.section	.nv.global,"aw",@nobits
.nv.global:
	.type		_ZN40_INTERNAL_e473b585_4_k_cu_5a47a709_168174cute1_E,@object
	.size		_ZN40_INTERNAL_e473b585_4_k_cu_5a47a709_168174cute1_E,(_ZN40_INTERNAL_e473b585_4_k_cu_5a47a709_168174cuda3std3__45__cpo6cbeginE - _ZN40_INTERNAL_e473b585_4_k_cu_5a47a709_168174cute1_E)
_ZN40_INTERNAL_e473b585_4_k_cu_5a47a709_168174cute1_E:
	.zero		1
	.type		_ZN40_INTERNAL_e473b585_4_k_cu_5a47a709_168174cuda3std3__45__cpo6cbeginE,@object
	.size		_ZN40_INTERNAL_e473b585_4_k_cu_5a47a709_168174cuda3std3__45__cpo6cbeginE,(_ZN40_INTERNAL_e473b585_4_k_cu_5a47a709_168174cuda3std3__48in_placeE - _ZN40_INTERNAL_e473b585_4_k_cu_5a47a709_168174cuda3std3__45__cpo6cbeginE)
_ZN40_INTERNAL_e473b585_4_k_cu_5a47a709_168174cuda3std3__45__cpo6cbeginE:
	.zero		1
	.type		_ZN40_INTERNAL_e473b585_4_k_cu_5a47a709_168174cuda3std3__48in_placeE,@object
	.size		_ZN40_INTERNAL_e473b585_4_k_cu_5a47a709_168174cuda3std3__48in_placeE,(_ZN40_INTERNAL_e473b585_4_k_cu_5a47a709_168174cuda3std6ranges3__45__cpo9iter_moveE - _ZN40_INTERNAL_e473b585_4_k_cu_5a47a709_168174cuda3std3__48in_placeE)
_ZN40_INTERNAL_e473b585_4_k_cu_5a47a709_168174cuda3std3__48in_placeE:
	.zero		1
	.type		_ZN40_INTERNAL_e473b585_4_k_cu_5a47a709_168174cuda3std6ranges3__45__cpo9iter_moveE,@object
	.size		_ZN40_INTERNAL_e473b585_4_k_cu_5a47a709_168174cuda3std6ranges3__45__cpo9iter_moveE,(_ZN40_INTERNAL_e473b585_4_k_cu_5a47a709_168174cuda3std3__45__cpo5beginE - _ZN40_INTERNAL_e473b585_4_k_cu_5a47a709_168174cuda3std6ranges3__45__cpo9iter_moveE)
_ZN40_INTERNAL_e473b585_4_k_cu_5a47a709_168174cuda3std6ranges3__45__cpo9iter_moveE:
	.zero		1
	.type		_ZN40_INTERNAL_e473b585_4_k_cu_5a47a709_168174cuda3std3__45__cpo5beginE,@object
	.size		_ZN40_INTERNAL_e473b585_4_k_cu_5a47a709_168174cuda3std3__45__cpo5beginE,(_ZN40_INTERNAL_e473b585_4_k_cu_5a47a709_168174cuda3std3__442_GLOBAL__N__e473b585_4_k_cu_5a47a709_168176ignoreE - _ZN40_INTERNAL_e473b585_4_k_cu_5a47a709_168174cuda3std3__45__cpo5beginE)
_ZN40_INTERNAL_e473b585_4_k_cu_5a47a709_168174cuda3std3__45__cpo5beginE:
	.zero		1
	.type		_ZN40_INTERNAL_e473b585_4_k_cu_5a47a709_168174cuda3std3__442_GLOBAL__N__e473b585_4_k_cu_5a47a709_168176ignoreE,@object
	.size		_ZN40_INTERNAL_e473b585_4_k_cu_5a47a709_168174cuda3std3__442_GLOBAL__N__e473b585_4_k_cu_5a47a709_168176ignoreE,(_ZN40_INTERNAL_e473b585_4_k_cu_5a47a709_168174cute7productE - _ZN40_INTERNAL_e473b585_4_k_cu_5a47a709_168174cuda3std3__442_GLOBAL__N__e473b585_4_k_cu_5a47a709_168176ignoreE)
_ZN40_INTERNAL_e473b585_4_k_cu_5a47a709_168174cuda3std3__442_GLOBAL__N__e473b585_4_k_cu_5a47a709_168176ignoreE:
	.zero		1
	.type		_ZN40_INTERNAL_e473b585_4_k_cu_5a47a709_168174cute7productE,@object
	.size		_ZN40_INTERNAL_e473b585_4_k_cu_5a47a709_168174cute7productE,(_ZN40_INTERNAL_e473b585_4_k_cu_5a47a709_168174cuda3std3__45__cpo3endE - _ZN40_INTERNAL_e473b585_4_k_cu_5a47a709_168174cute7productE)
_ZN40_INTERNAL_e473b585_4_k_cu_5a47a709_168174cute7productE:
	.zero		1
	.type		_ZN40_INTERNAL_e473b585_4_k_cu_5a47a709_168174cuda3std3__45__cpo3endE,@object
	.size		_ZN40_INTERNAL_e473b585_4_k_cu_5a47a709_168174cuda3std3__45__cpo3endE,(_ZN40_INTERNAL_e473b585_4_k_cu_5a47a709_168174cuda3std3__419piecewise_constructE - _ZN40_INTERNAL_e473b585_4_k_cu_5a47a709_168174cuda3std3__45__cpo3endE)
_ZN40_INTERNAL_e473b585_4_k_cu_5a47a709_168174cuda3std3__45__cpo3endE:
	.zero		1
	.type		_ZN40_INTERNAL_e473b585_4_k_cu_5a47a709_168174cuda3std3__419piecewise_constructE,@object
	.size		_ZN40_INTERNAL_e473b585_4_k_cu_5a47a709_168174cuda3std3__419piecewise_constructE,(_ZN40_INTERNAL_e473b585_4_k_cu_5a47a709_168174cuda3std3__45__cpo4cendE - _ZN40_INTERNAL_e473b585_4_k_cu_5a47a709_168174cuda3std3__419piecewise_constructE)
_ZN40_INTERNAL_e473b585_4_k_cu_5a47a709_168174cuda3std3__419piecewise_constructE:
	.zero		1
	.type		_ZN40_INTERNAL_e473b585_4_k_cu_5a47a709_168174cuda3std3__45__cpo4cendE,@object
	.size		_ZN40_INTERNAL_e473b585_4_k_cu_5a47a709_168174cuda3std3__45__cpo4cendE,(_ZN40_INTERNAL_e473b585_4_k_cu_5a47a709_168174cuda3std6ranges3__45__cpo4swapE - _ZN40_INTERNAL_e473b585_4_k_cu_5a47a709_168174cuda3std3__45__cpo4cendE)
_ZN40_INTERNAL_e473b585_4_k_cu_5a47a709_168174cuda3std3__45__cpo4cendE:
	.zero		1
	.type		_ZN40_INTERNAL_e473b585_4_k_cu_5a47a709_168174cuda3std6ranges3__45__cpo4swapE,@object
	.size		_ZN40_INTERNAL_e473b585_4_k_cu_5a47a709_168174cuda3std6ranges3__45__cpo4swapE,(.L_7 - _ZN40_INTERNAL_e473b585_4_k_cu_5a47a709_168174cuda3std6ranges3__45__cpo4swapE)
_ZN40_INTERNAL_e473b585_4_k_cu_5a47a709_168174cuda3std6ranges3__45__cpo4swapE:
	.zero		1
.L_7:


//--------------------- .nv.constant0._ZN7cutlass13device_kernelINS_4gemm6kernel13GemmUniversalIN4cute5tupleIJiiiiEEENS1_10collective13CollectiveMmaINS1_37MainloopSm90TmaGmmaWarpSpecializedFP8ILi12ENS5_IJNS4_1CILi2EEENSA_ILi1EEESC_EEENS1_32KernelTmaWarpSpecializedPingpongEEENS5_IJNSA_ILi64EEENSA_ILi80EEENSA_ILi128EEEEEENS_12float_e4m3_tENS5_IJlSC_lEEESK_SL_NS4_8TiledMMAINS4_8MMA_AtomIJNS4_4SM904GMMA30MMA_64x16x32_F32E4M3E4M3_SS_TNILNSP_7ScaleInE1ELSR_1EEEEEENS4_6LayoutINS5_IJSC_SC_SC_EEENS5_IJNSA_ILi0EEESW_SW_EEEEENS5_IJNS4_10UnderscoreESZ_SZ_EEEEENS4_13SM90_TMA_LOADENS4_14ComposedLayoutINS4_7SwizzleILi3ELi4ELi3EEENS4_18smem_ptr_flag_bitsILi8EEENSU_INS5_IJNSA_ILi8EEESI_EEENS5_IJSI_SC_EEEEEEEvNS4_8identityENS4_23SM90_TMA_LOAD_MULTICASTES1C_vS1D_EENS_8epilogue10collective6detail29Sm90TmaWarpSpecializedAdapterINS1H_15DefaultEpilogueISK_SL_SL_NS1G_6thread17LinearCombinationISK_Li1EffLNS1L_9ScaleType4KindE0ELNS_15FloatRoundStyleE2ESK_EENS1_15EpilogueDefaultEEEEEvvEEEEvNT_6ParamsE --------------------------
	.section	.nv.constant0._ZN7cutlass13device_kernelINS_4gemm6kernel13GemmUniversalIN4cute5tupleIJiiiiEEENS1_10collective13CollectiveMmaINS1_37MainloopSm90TmaGmmaWarpSpecializedFP8ILi12ENS5_IJNS4_1CILi2EEENSA_ILi1EEESC_EEENS1_32KernelTmaWarpSpecializedPingpongEEENS5_IJNSA_ILi64EEENSA_ILi80EEENSA_ILi128EEEEEENS_12float_e4m3_tENS5_IJlSC_lEEESK_SL_NS4_8TiledMMAINS4_8MMA_AtomIJNS4_4SM904GMMA30MMA_64x16x32_F32E4M3E4M3_SS_TNILNSP_7ScaleInE1ELSR_1EEEEEENS4_6LayoutINS5_IJSC_SC_SC_EEENS5_IJNSA_ILi0EEESW_SW_EEEEENS5_IJNS4_10UnderscoreESZ_SZ_EEEEENS4_13SM90_TMA_LOADENS4_14ComposedLayoutINS4_7SwizzleILi3ELi4ELi3EEENS4_18smem_ptr_flag_bitsILi8EEENSU_INS5_IJNSA_ILi8EEESI_EEENS5_IJSI_SC_EEEEEEEvNS4_8identityENS4_23SM90_TMA_LOAD_MULTICASTES1C_vS1D_EENS_8epilogue10collective6detail29Sm90TmaWarpSpecializedAdapterINS1H_15DefaultEpilogueISK_SL_SL_NS1G_6thread17LinearCombinationISK_Li1EffLNS1L_9ScaleType4KindE0ELNS_15FloatRoundStyleE2ESK_EENS1_15EpilogueDefaultEEEEEvvEEEEvNT_6ParamsE,"a",@progbits
	.sectionflags	@""
	.align	4
.nv.constant0._ZN7cutlass13device_kernelINS_4gemm6kernel13GemmUniversalIN4cute5tupleIJiiiiEEENS1_10collective13CollectiveMmaINS1_37MainloopSm90TmaGmmaWarpSpecializedFP8ILi12ENS5_IJNS4_1CILi2EEENSA_ILi1EEESC_EEENS1_32KernelTmaWarpSpecializedPingpongEEENS5_IJNSA_ILi64EEENSA_ILi80EEENSA_ILi128EEEEEENS_12float_e4m3_tENS5_IJlSC_lEEESK_SL_NS4_8TiledMMAINS4_8MMA_AtomIJNS4_4SM904GMMA30MMA_64x16x32_F32E4M3E4M3_SS_TNILNSP_7ScaleInE1ELSR_1EEEEEENS4_6LayoutINS5_IJSC_SC_SC_EEENS5_IJNSA_ILi0EEESW_SW_EEEEENS5_IJNS4_10UnderscoreESZ_SZ_EEEEENS4_13SM90_TMA_LOADENS4_14ComposedLayoutINS4_7SwizzleILi3ELi4ELi3EEENS4_18smem_ptr_flag_bitsILi8EEENSU_INS5_IJNSA_ILi8EEESI_EEENS5_IJSI_SC_EEEEEEEvNS4_8identityENS4_23SM90_TMA_LOAD_MULTICASTES1C_vS1D_EENS_8epilogue10collective6detail29Sm90TmaWarpSpecializedAdapterINS1H_15DefaultEpilogueISK_SL_SL_NS1G_6thread17LinearCombinationISK_Li1EffLNS1L_9ScaleType4KindE0ELNS_15FloatRoundStyleE2ESK_EENS1_15EpilogueDefaultEEEEEvvEEEEvNT_6ParamsE:
	.zero		1664


//--------------------- SYMBOLS --------------------------

	.type		.nv.reservedSmem.offset0,@object
	.size		.nv.reservedSmem.offset0,0x4
